//
// Generated by NVIDIA NVVM Compiler
//
// Compiler Build ID: CL-36424714
// Cuda compilation tools, release 13.0, V13.0.88
// Based on NVVM 20.0.0
//

.version 9.0
.target sm_100
.address_size 64

	// .globl	_Z10mega_sievePKyPKjS2_Pbii
.const .align 8 .b8 d_CYCLE_DATA[2048] = {6, 0, 0, 0, 0, 0, 0, 0, 8, 0, 0, 0, 0, 0, 0, 0, 30, 0, 0, 0, 0, 0, 0, 0, 32, 0, 0, 0, 0, 0, 0, 0, 38, 0, 0, 0, 0, 0, 0, 0, 48, 0, 0, 0, 0, 0, 0, 0, 56, 0, 0, 0, 0, 0, 0, 0, 62, 0, 0, 0, 0, 0, 0, 0, 72, 0, 0, 0, 0, 0, 0, 0, 78, 0, 0, 0, 0, 0, 0, 0, 80, 0, 0, 0, 0, 0, 0, 0, 86, 0, 0, 0, 0, 0, 0, 0, 96, 0, 0, 0, 0, 0, 0, 0, 102, 0, 0, 0, 0, 0, 0, 0, 110, 0, 0, 0, 0, 0, 0, 0, 120, 0, 0, 0, 0, 0, 0, 0, 6, 0, 0, 0, 0, 0, 0, 0, 14, 0, 0, 0, 0, 0, 0, 0, 24, 0, 0, 0, 0, 0, 0, 0, 30, 0, 0, 0, 0, 0, 0, 0, 32, 0, 0, 0, 0, 0, 0, 0, 54, 0, 0, 0, 0, 0, 0, 0, 56, 0, 0, 0, 0, 0, 0, 0, 62, 0, 0, 0, 0, 0, 0, 0, 72, 0, 0, 0, 0, 0, 0, 0, 80, 0, 0, 0, 0, 0, 0, 0, 86, 0, 0, 0, 0, 0, 0, 0, 96, 0, 0, 0, 0, 0, 0, 0, 102, 0, 0, 0, 0, 0, 0, 0, 104, 0, 0, 0, 0, 0, 0, 0, 110, 0, 0, 0, 0, 0, 0, 0, 120, 0, 0, 0, 0, 0, 0, 0, 6, 0, 0, 0, 0, 0, 0, 0, 8, 0, 0, 0, 0, 0, 0, 0, 14, 0, 0, 0, 0, 0, 0, 0, 24, 0, 0, 0, 0, 0, 0, 0, 30, 0, 0, 0, 0, 0, 0, 0, 38, 0, 0, 0, 0, 0, 0, 0, 48, 0, 0, 0, 0, 0, 0, 0, 54, 0, 0, 0, 0, 0, 0, 0, 56, 0, 0, 0, 0, 0, 0, 0, 78, 0, 0, 0, 0, 0, 0, 0, 80, 0, 0, 0, 0, 0, 0, 0, 86, 0, 0, 0, 0, 0, 0, 0, 96, 0, 0, 0, 0, 0, 0, 0, 104, 0, 0, 0, 0, 0, 0, 0, 110, 0, 0, 0, 0, 0, 0, 0, 120, 0, 0, 0, 0, 0, 0, 0, 8, 0, 0, 0, 0, 0, 0, 0, 14, 0, 0, 0, 0, 0, 0, 0, 24, 0, 0, 0, 0, 0, 0, 0, 30, 0, 0, 0, 0, 0, 0, 0, 32, 0, 0, 0, 0, 0, 0, 0, 38, 0, 0, 0, 0, 0, 0, 0, 48, 0, 0, 0, 0, 0, 0, 0, 54, 0, 0, 0, 0, 0, 0, 0, 62, 0, 0, 0, 0, 0, 0, 0, 72, 0, 0, 0, 0, 0, 0, 0, 78, 0, 0, 0, 0, 0, 0, 0, 80, 0, 0, 0, 0, 0, 0, 0, 102, 0, 0, 0, 0, 0, 0, 0, 104, 0, 0, 0, 0, 0, 0, 0, 110, 0, 0, 0, 0, 0, 0, 0, 120, 0, 0, 0, 0, 0, 0, 0, 10, 0, 0, 0, 0, 0, 0, 0, 16, 0, 0, 0, 0, 0, 0, 0, 18, 0, 0, 0, 0, 0, 0, 0, 40, 0, 0, 0, 0, 0, 0, 0, 42, 0, 0, 0, 0, 0, 0, 0, 48, 0, 0, 0, 0, 0, 0, 0, 58, 0, 0, 0, 0, 0, 0, 0, 66, 0, 0, 0, 0, 0, 0, 0, 72, 0, 0, 0, 0, 0, 0, 0, 82, 0, 0, 0, 0, 0, 0, 0, 88, 0, 0, 0, 0, 0, 0, 0, 90, 0, 0, 0, 0, 0, 0, 0, 96, 0, 0, 0, 0, 0, 0, 0, 106, 0, 0, 0, 0, 0, 0, 0, 112, 0, 0, 0, 0, 0, 0, 0, 120, 0, 0, 0, 0, 0, 0, 0, 10, 0, 0, 0, 0, 0, 0, 0, 16, 0, 0, 0, 0, 0, 0, 0, 24, 0, 0, 0, 0, 0, 0, 0, 34, 0, 0, 0, 0, 0, 0, 0, 40, 0, 0, 0, 0, 0, 0, 0, 42, 0, 0, 0, 0, 0, 0, 0, 64, 0, 0, 0, 0, 0, 0, 0, 66, 0, 0, 0, 0, 0, 0, 0, 72, 0, 0, 0, 0, 0, 0, 0, 82, 0, 0, 0, 0, 0, 0, 0, 90, 0, 0, 0, 0, 0, 0, 0, 96, 0, 0, 0, 0, 0, 0, 0, 106, 0, 0, 0, 0, 0, 0, 0, 112, 0, 0, 0, 0, 0, 0, 0, 114, 0, 0, 0, 0, 0, 0, 0, 120, 0, 0, 0, 0, 0, 0, 0, 10, 0, 0, 0, 0, 0, 0, 0, 16, 0, 0, 0, 0, 0, 0, 0, 18, 0, 0, 0, 0, 0, 0, 0, 24, 0, 0, 0, 0, 0, 0, 0, 34, 0, 0, 0, 0, 0, 0, 0, 40, 0, 0, 0, 0, 0, 0, 0, 48, 0, 0, 0, 0, 0, 0, 0, 58, 0, 0, 0, 0, 0, 0, 0, 64, 0, 0, 0, 0, 0, 0, 0, 66, 0, 0, 0, 0, 0, 0, 0, 88, 0, 0, 0, 0, 0, 0, 0, 90, 0, 0, 0, 0, 0, 0, 0, 96, 0, 0, 0, 0, 0, 0, 0, 106, 0, 0, 0, 0, 0, 0, 0, 114, 0, 0, 0, 0, 0, 0, 0, 120, 0, 0, 0, 0, 0, 0, 0, 10, 0, 0, 0, 0, 0, 0, 0, 18, 0, 0, 0, 0, 0, 0, 0, 24, 0, 0, 0, 0, 0, 0, 0, 34, 0, 0, 0, 0, 0, 0, 0, 40, 0, 0, 0, 0, 0, 0, 0, 42, 0, 0, 0, 0, 0, 0, 0, 48, 0, 0, 0, 0, 0, 0, 0, 58, 0, 0, 0, 0, 0, 0, 0, 64, 0, 0, 0, 0, 0, 0, 0, 72, 0, 0, 0, 0, 0, 0, 0, 82, 0, 0, 0, 0, 0, 0, 0, 88, 0, 0, 0, 0, 0, 0, 0, 90, 0, 0, 0, 0, 0, 0, 0, 112, 0, 0, 0, 0, 0, 0, 0, 114, 0, 0, 0, 0, 0, 0, 0, 120, 0, 0, 0, 0, 0, 0, 0, 2, 0, 0, 0, 0, 0, 0, 0, 8, 0, 0, 0, 0, 0, 0, 0, 18, 0, 0, 0, 0, 0, 0, 0, 26, 0, 0, 0, 0, 0, 0, 0, 32, 0, 0, 0, 0, 0, 0, 0, 42, 0, 0, 0, 0, 0, 0, 0, 48, 0, 0, 0, 0, 0, 0, 0, 50, 0, 0, 0, 0, 0, 0, 0, 56, 0, 0, 0, 0, 0, 0, 0, 66, 0, 0, 0, 0, 0, 0, 0, 72, 0, 0, 0, 0, 0, 0, 0, 80, 0, 0, 0, 0, 0, 0, 0, 90, 0, 0, 0, 0, 0, 0, 0, 96, 0, 0, 0, 0, 0, 0, 0, 98, 0, 0, 0, 0, 0, 0, 0, 120, 0, 0, 0, 0, 0, 0, 0, 2, 0, 0, 0, 0, 0, 0, 0, 24, 0, 0, 0, 0, 0, 0, 0, 26, 0, 0, 0, 0, 0, 0, 0, 32, 0, 0, 0, 0, 0, 0, 0, 42, 0, 0, 0, 0, 0, 0, 0, 50, 0, 0, 0, 0, 0, 0, 0, 56, 0, 0, 0, 0, 0, 0, 0, 66, 0, 0, 0, 0, 0, 0, 0, 72, 0, 0, 0, 0, 0, 0, 0, 74, 0, 0, 0, 0, 0, 0, 0, 80, 0, 0, 0, 0, 0, 0, 0, 90, 0, 0, 0, 0, 0, 0, 0, 96, 0, 0, 0, 0, 0, 0, 0, 104, 0, 0, 0, 0, 0, 0, 0, 114, 0, 0, 0, 0, 0, 0, 0, 120, 0, 0, 0, 0, 0, 0, 0, 8, 0, 0, 0, 0, 0, 0, 0, 18, 0, 0, 0, 0, 0, 0, 0, 24, 0, 0, 0, 0, 0, 0, 0, 26, 0, 0, 0, 0, 0, 0, 0, 48, 0, 0, 0, 0, 0, 0, 0, 50, 0, 0, 0, 0, 0, 0, 0, 56, 0, 0, 0, 0, 0, 0, 0, 66, 0, 0, 0, 0, 0, 0, 0, 74, 0, 0, 0, 0, 0, 0, 0, 80, 0, 0, 0, 0, 0, 0, 0, 90, 0, 0, 0, 0, 0, 0, 0, 96, 0, 0, 0, 0, 0, 0, 0, 98, 0, 0, 0, 0, 0, 0, 0, 104, 0, 0, 0, 0, 0, 0, 0, 114, 0, 0, 0, 0, 0, 0, 0, 120, 0, 0, 0, 0, 0, 0, 0, 2, 0, 0, 0, 0, 0, 0, 0, 8, 0, 0, 0, 0, 0, 0, 0, 18, 0, 0, 0, 0, 0, 0, 0, 24, 0, 0, 0, 0, 0, 0, 0, 32, 0, 0, 0, 0, 0, 0, 0, 42, 0, 0, 0, 0, 0, 0, 0, 48, 0, 0, 0, 0, 0, 0, 0, 50, 0, 0, 0, 0, 0, 0, 0, 72, 0, 0, 0, 0, 0, 0, 0, 74, 0, 0, 0, 0, 0, 0, 0, 80, 0, 0, 0, 0, 0, 0, 0, 90, 0, 0, 0, 0, 0, 0, 0, 98, 0, 0, 0, 0, 0, 0, 0, 104, 0, 0, 0, 0, 0, 0, 0, 114, 0, 0, 0, 0, 0, 0, 0, 120, 0, 0, 0, 0, 0, 0, 0, 6, 0, 0, 0, 0, 0, 0, 0, 16, 0, 0, 0, 0, 0, 0, 0, 22, 0, 0, 0, 0, 0, 0, 0, 30, 0, 0, 0, 0, 0, 0, 0, 40, 0, 0, 0, 0, 0, 0, 0, 46, 0, 0, 0, 0, 0, 0, 0, 48, 0, 0, 0, 0, 0, 0, 0, 70, 0, 0, 0, 0, 0, 0, 0, 72, 0, 0, 0, 0, 0, 0, 0, 78, 0, 0, 0, 0, 0, 0, 0, 88, 0, 0, 0, 0, 0, 0, 0, 96, 0, 0, 0, 0, 0, 0, 0, 102, 0, 0, 0, 0, 0, 0, 0, 112, 0, 0, 0, 0, 0, 0, 0, 118, 0, 0, 0, 0, 0, 0, 0, 120, 0, 0, 0, 0, 0, 0, 0, 6, 0, 0, 0, 0, 0, 0, 0, 16, 0, 0, 0, 0, 0, 0, 0, 22, 0, 0, 0, 0, 0, 0, 0, 24, 0, 0, 0, 0, 0, 0, 0, 30, 0, 0, 0, 0, 0, 0, 0, 40, 0, 0, 0, 0, 0, 0, 0, 46, 0, 0, 0, 0, 0, 0, 0, 54, 0, 0, 0, 0, 0, 0, 0, 64, 0, 0, 0, 0, 0, 0, 0, 70, 0, 0, 0, 0, 0, 0, 0, 72, 0, 0, 0, 0, 0, 0, 0, 94, 0, 0, 0, 0, 0, 0, 0, 96, 0, 0, 0, 0, 0, 0, 0, 102, 0, 0, 0, 0, 0, 0, 0, 112, 0, 0, 0, 0, 0, 0, 0, 120, 0, 0, 0, 0, 0, 0, 0, 6, 0, 0, 0, 0, 0, 0, 0, 16, 0, 0, 0, 0, 0, 0, 0, 24, 0, 0, 0, 0, 0, 0, 0, 30, 0, 0, 0, 0, 0, 0, 0, 40, 0, 0, 0, 0, 0, 0, 0, 46, 0, 0, 0, 0, 0, 0, 0, 48, 0, 0, 0, 0, 0, 0, 0, 54, 0, 0, 0, 0, 0, 0, 0, 64, 0, 0, 0, 0, 0, 0, 0, 70, 0, 0, 0, 0, 0, 0, 0, 78, 0, 0, 0, 0, 0, 0, 0, 88, 0, 0, 0, 0, 0, 0, 0, 94, 0, 0, 0, 0, 0, 0, 0, 96, 0, 0, 0, 0, 0, 0, 0, 118, 0, 0, 0, 0, 0, 0, 0, 120, 0, 0, 0, 0, 0, 0, 0, 22, 0, 0, 0, 0, 0, 0, 0, 24, 0, 0, 0, 0, 0, 0, 0, 30, 0, 0, 0, 0, 0, 0, 0, 40, 0, 0, 0, 0, 0, 0, 0, 48, 0, 0, 0, 0, 0, 0, 0, 54, 0, 0, 0, 0, 0, 0, 0, 64, 0, 0, 0, 0, 0, 0, 0, 70, 0, 0, 0, 0, 0, 0, 0, 72, 0, 0, 0, 0, 0, 0, 0, 78, 0, 0, 0, 0, 0, 0, 0, 88, 0, 0, 0, 0, 0, 0, 0, 94, 0, 0, 0, 0, 0, 0, 0, 102, 0, 0, 0, 0, 0, 0, 0, 112, 0, 0, 0, 0, 0, 0, 0, 118, 0, 0, 0, 0, 0, 0, 0, 120};

.visible .entry _Z10mega_sievePKyPKjS2_Pbii(
	.param .u64 .ptr .align 1 _Z10mega_sievePKyPKjS2_Pbii_param_0,
	.param .u64 .ptr .align 1 _Z10mega_sievePKyPKjS2_Pbii_param_1,
	.param .u64 .ptr .align 1 _Z10mega_sievePKyPKjS2_Pbii_param_2,
	.param .u64 .ptr .align 1 _Z10mega_sievePKyPKjS2_Pbii_param_3,
	.param .u32 _Z10mega_sievePKyPKjS2_Pbii_param_4,
	.param .u32 _Z10mega_sievePKyPKjS2_Pbii_param_5
)
{
	.reg .pred 	%p<42>;
	.reg .b16 	%rs<9>;
	.reg .b32 	%r<520>;
	.reg .b32 	%f<4>;
	.reg .b64 	%rd<79>;

	ld.param.u64 	%rd10, [_Z10mega_sievePKyPKjS2_Pbii_param_0];
	ld.param.u64 	%rd11, [_Z10mega_sievePKyPKjS2_Pbii_param_1];
	ld.param.u64 	%rd12, [_Z10mega_sievePKyPKjS2_Pbii_param_2];
	ld.param.u32 	%r98, [_Z10mega_sievePKyPKjS2_Pbii_param_4];
	ld.param.u32 	%r99, [_Z10mega_sievePKyPKjS2_Pbii_param_5];
	mov.u32 	%r101, %ctaid.x;
	mov.u32 	%r102, %ntid.x;
	mov.u32 	%r103, %tid.x;
	mad.lo.s32 	%r1, %r101, %r102, %r103;
	mov.u32 	%r104, %ctaid.y;
	mov.u32 	%r105, %ntid.y;
	mov.u32 	%r106, %tid.y;
	mad.lo.s32 	%r107, %r104, %r105, %r106;
	setp.ge.s32 	%p5, %r1, %r98;
	setp.ge.s32 	%p6, %r107, %r99;
	or.pred  	%p7, %p5, %p6;
	@%p7 bra 	$L__BB0_27;
	ld.param.u64 	%rd73, [_Z10mega_sievePKyPKjS2_Pbii_param_3];
	cvta.to.global.u64 	%rd14, %rd73;
	cvt.s64.s32 	%rd15, %r1;
	add.s64 	%rd16, %rd14, %rd15;
	ld.global.u8 	%rs1, [%rd16];
	setp.ne.s16 	%p8, %rs1, 0;
	@%p8 bra 	$L__BB0_27;
	cvta.to.global.u64 	%rd17, %rd10;
	mul.wide.s32 	%rd18, %r1, 8;
	add.s64 	%rd19, %rd17, %rd18;
	ld.global.u64 	%rd1, [%rd19];
	cvta.to.global.u64 	%rd20, %rd11;
	mul.wide.s32 	%rd21, %r1, 4;
	add.s64 	%rd22, %rd20, %rd21;
	ld.global.u32 	%r109, [%rd22];
	shl.b32 	%r110, %r109, 6;
	cvta.to.global.u64 	%rd23, %rd12;
	add.s64 	%rd24, %rd23, %rd21;
	ld.global.u32 	%r111, [%rd24];
	shl.b32 	%r112, %r111, 4;
	add.s32 	%r2, %r112, %r110;
	setp.eq.s64 	%p9, %rd1, 0;
	@%p9 bra 	$L__BB0_26;
	mov.b32 	%r483, 0;
	mov.u64 	%rd28, d_CYCLE_DATA;
	mul.wide.u32 	%rd31, %r107, 120;
	bra.uni 	$L__BB0_5;
$L__BB0_4:
	add.s32 	%r483, %r483, 1;
	setp.eq.s32 	%p39, %r483, 16;
	@%p39 bra 	$L__BB0_27;
$L__BB0_5:
	add.s32 	%r114, %r2, %r483;
	mul.wide.u32 	%rd27, %r114, 8;
	add.s64 	%rd29, %rd28, %rd27;
	ld.const.u64 	%rd30, [%rd29];
	add.s64 	%rd32, %rd30, %rd31;
	mad.lo.s64 	%rd33, %rd32, %rd1, 1;
	shr.u64 	%rd34, %rd33, 32;
	setp.lt.u64 	%p10, %rd33, 4294967296;
	selp.b64 	%rd35, %rd33, %rd34, %p10;
	cvt.u32.u64 	%r119, %rd35;
	max.u64 	%rd36, %rd33, 4294967296;
	cvt.u32.u64 	%r120, %rd36;
	selp.b32 	%r121, 96, 64, %p10;
	clz.b32 	%r5, %r119;
	add.s32 	%r6, %r5, %r121;
	shf.l.wrap.b32 	%r7, %r120, %r119, %r5;
	and.b32  	%r122, %r5, 31;
	shl.b32 	%r123, %r120, %r122;
	cvt.u64.u32 	%rd2, %r123;
	mov.b32 	%r124, 17185;
	mov.b32 	%r125, 63;
	prmt.b32 	%r126, %r7, %r125, %r124;
	mov.b32 	%f1, %r126;
	mov.b64 	%rd78, 1;
	mov.b64 	%rd76, 2;
	rcp.approx.f32 	%f3, %f1;
	cvt.u16.u32 	%rs5, %r6;
	and.b16  	%rs6, %rs5, 64;
	and.b16  	%rs7, %rs5, 32;
	mov.u64 	%rd75, %rd1;
$L__BB0_6:
	and.b64  	%rd37, %rd75, 1;
	setp.eq.b64 	%p11, %rd37, 1;
	not.pred 	%p12, %p11;
	@%p12 bra 	$L__BB0_16;
	cvt.u32.u64 	%r159, %rd2;
	mul.lo.s64 	%rd38, %rd76, %rd78;
	cvt.u32.u64 	%r167, %rd38;
	{ .reg .b32 tmp; mov.b64 {tmp, %r168}, %rd38; }
	mul.hi.u64 	%rd39, %rd76, %rd78;
	cvt.u32.u64 	%r169, %rd39;
	{ .reg .b32 tmp; mov.b64 {tmp, %r170}, %rd39; }
	and.b32  	%r171, %r5, 31;
	shl.b32 	%r489, %r167, %r171;
	shf.l.wrap.b32 	%r488, %r167, %r168, %r5;
	shf.l.wrap.b32 	%r487, %r168, %r169, %r5;
	shf.l.wrap.b32 	%r486, %r169, %r170, %r5;
	mov.b32 	%r484, 0;
	shf.l.wrap.b32 	%r485, %r170, %r484, %r5;
	mov.b32 	%r172, %f3;
	shl.b32 	%r173, %r172, 9;
	add.s32 	%r128, %r173, -512;
	mul.hi.u32 	%r174, %r128, %r159;
	cvt.u64.u32 	%rd40, %r174;
	mul.wide.u32 	%rd41, %r128, %r7;
	add.s64 	%rd42, %rd2, %rd40;
	add.s64 	%rd43, %rd42, %rd41;
	neg.s32 	%r175, %r7;
	cvt.u64.u32 	%rd44, %r175;
	shl.b64 	%rd45, %rd44, 32;
	sub.s64 	%rd46, %rd45, %rd43;
	cvt.u32.u64 	%r144, %rd46;
	{ .reg .b32 tmp; mov.b64 {tmp, %r147}, %rd46; }
	setp.gt.s64 	%p13, %rd46, -1;
	selp.b32 	%r153, %r128, 0, %p13;
	shr.u64 	%rd47, %rd46, 63;
	cvt.u32.u64 	%r176, %rd47;
	xor.b32  	%r156, %r176, 1;
	mov.b32 	%r130, -2147483648;
	// begin inline asm
	mad.hi.cc.u32 %r127,%r128,%r144,%r130;
	// end inline asm
	// begin inline asm
	addc.u32 %r131,%r484,%r484;
	// end inline asm
	// begin inline asm
	mad.lo.cc.u32 %r134,%r128,%r147,%r127;
	// end inline asm
	// begin inline asm
	madc.hi.u32 %r138,%r128,%r147,%r131;
	// end inline asm
	// begin inline asm
	add.cc.u32 %r142,%r134,%r144;
	// end inline asm
	// begin inline asm
	addc.cc.u32 %r145,%r138,%r147;
	// end inline asm
	// begin inline asm
	addc.u32 %r148,%r484,%r484;
	// end inline asm
	// begin inline asm
	add.cc.u32 %r151,%r145,%r153;
	// end inline asm
	// begin inline asm
	addc.u32 %r154,%r148,%r156;
	// end inline asm
	setp.eq.s32 	%p14, %r154, 2;
	selp.b32 	%r177, -1, %r151, %p14;
	mul.hi.u32 	%r178, %r177, %r159;
	cvt.u64.u32 	%rd48, %r178;
	mul.wide.u32 	%rd49, %r177, %r7;
	add.s64 	%rd50, %rd49, %rd48;
	cvt.u32.u64 	%r158, %rd50;
	{ .reg .b32 tmp; mov.b64 {tmp, %r161}, %rd50; }
	// begin inline asm
	add.cc.u32 %r157,%r158,%r159;
	// end inline asm
	// begin inline asm
	addc.cc.u32 %r160,%r161,%r7;
	// end inline asm
	// begin inline asm
	addc.u32 %r163,%r484,%r484;
	// end inline asm
	setp.eq.s32 	%p15, %r163, 0;
	min.u32 	%r179, %r177, -2;
	add.s32 	%r180, %r179, 1;
	selp.b32 	%r13, %r180, %r177, %p15;
$L__BB0_8:
	.pragma "nounroll";
	// begin inline asm
	sub.cc.u32 %r181,%r487,%r159;
	// end inline asm
	// begin inline asm
	subc.cc.u32 %r184,%r486,%r7;
	// end inline asm
	mov.b32 	%r189, -2;
	// begin inline asm
	subc.u32 %r187,%r485,%r189;
	// end inline asm
	// begin inline asm
	mad.hi.u32 %r190,%r485,%r13,%r187;
	// end inline asm
	setp.lt.u32 	%p17, %r190, %r485;
	selp.b32 	%r494, -1, %r190, %p17;
	mov.b32 	%r221, 0;
	// begin inline asm
	mad.lo.cc.u32 %r194,%r494,%r159,%r221;
	// end inline asm
	// begin inline asm
	madc.hi.u32 %r198,%r494,%r159,%r221;
	// end inline asm
	// begin inline asm
	mad.lo.cc.u32 %r202,%r494,%r7,%r198;
	// end inline asm
	// begin inline asm
	madc.hi.u32 %r206,%r494,%r7,%r221;
	// end inline asm
	// begin inline asm
	sub.cc.u32 %r495,%r487,%r194;
	// end inline asm
	// begin inline asm
	subc.cc.u32 %r496,%r486,%r202;
	// end inline asm
	// begin inline asm
	subc.cc.u32 %r497,%r485,%r206;
	// end inline asm
	// begin inline asm
	addc.u32 %r219,%r221,%r221;
	// end inline asm
	setp.ne.s32 	%p18, %r219, 0;
	mov.pred 	%p40, 0;
	@%p18 bra 	$L__BB0_10;
	// begin inline asm
	add.cc.u32 %r495,%r495,%r159;
	// end inline asm
	// begin inline asm
	addc.cc.u32 %r496,%r496,%r7;
	// end inline asm
	mov.b32 	%r233, 0;
	// begin inline asm
	addc.cc.u32 %r497,%r497,%r233;
	// end inline asm
	// begin inline asm
	addc.u32 %r231,%r233,%r233;
	// end inline asm
	add.s32 	%r494, %r494, -1;
	setp.eq.s32 	%p40, %r231, 0;
$L__BB0_10:
	not.pred 	%p19, %p40;
	@%p19 bra 	$L__BB0_12;
	// begin inline asm
	add.cc.u32 %r495,%r495,%r159;
	// end inline asm
	// begin inline asm
	addc.cc.u32 %r496,%r496,%r7;
	// end inline asm
	mov.b32 	%r242, 0;
	// begin inline asm
	addc.u32 %r497,%r497,%r242;
	// end inline asm
	add.s32 	%r494, %r494, -1;
$L__BB0_12:
	mov.b32 	%r276, 0;
	// begin inline asm
	mad.lo.cc.u32 %r243,%r494,%r276,%r276;
	// end inline asm
	// begin inline asm
	madc.hi.u32 %r247,%r494,%r276,%r276;
	// end inline asm
	// begin inline asm
	mad.lo.cc.u32 %r251,%r494,%r276,%r247;
	// end inline asm
	// begin inline asm
	madc.hi.u32 %r255,%r494,%r276,%r276;
	// end inline asm
	// begin inline asm
	sub.cc.u32 %r498,%r489,%r243;
	// end inline asm
	// begin inline asm
	subc.cc.u32 %r487,%r488,%r251;
	// end inline asm
	// begin inline asm
	subc.cc.u32 %r486,%r495,%r255;
	// end inline asm
	// begin inline asm
	subc.cc.u32 %r485,%r496,%r276;
	// end inline asm
	// begin inline asm
	subc.cc.u32 %r271,%r497,%r276;
	// end inline asm
	// begin inline asm
	subc.u32 %r274,%r276,%r276;
	// end inline asm
	setp.ne.s32 	%p20, %r274, -1;
	@%p20 bra 	$L__BB0_14;
	mov.b32 	%r282, 0;
	// begin inline asm
	add.cc.u32 %r498,%r498,%r282;
	// end inline asm
	// begin inline asm
	addc.cc.u32 %r487,%r487,%r282;
	// end inline asm
	// begin inline asm
	addc.cc.u32 %r486,%r486,%r159;
	// end inline asm
	// begin inline asm
	addc.u32 %r485,%r485,%r7;
	// end inline asm
$L__BB0_14:
	add.s32 	%r484, %r484, 32;
	setp.le.u32 	%p21, %r484, %r6;
	mov.b32 	%r489, 0;
	mov.u32 	%r488, %r498;
	@%p21 bra 	$L__BB0_8;
	setp.eq.s32 	%p22, %r6, 128;
	setp.eq.s16 	%p23, %rs6, 0;
	setp.eq.s16 	%p24, %rs7, 0;
	shf.r.wrap.b32 	%r290, %r498, %r487, %r5;
	shf.r.wrap.b32 	%r291, %r487, %r486, %r5;
	shf.r.wrap.b32 	%r292, %r486, %r485, %r5;
	mov.b32 	%r293, 0;
	shf.r.wrap.b32 	%r294, %r485, %r293, %r5;
	selp.b32 	%r295, %r290, %r291, %p24;
	selp.b32 	%r296, %r291, %r292, %p24;
	selp.b32 	%r297, %r292, %r294, %p24;
	selp.b32 	%r298, %r294, 0, %p24;
	selp.b32 	%r299, %r295, %r297, %p23;
	selp.b32 	%r300, %r296, %r298, %p23;
	selp.b32 	%r301, -1, %r300, %p22;
	selp.b32 	%r302, -1, %r299, %p22;
	cvt.u64.u32 	%rd51, %r301;
	shl.b64 	%rd52, %rd51, 32;
	cvt.u64.u32 	%rd53, %r302;
	or.b64  	%rd78, %rd52, %rd53;
$L__BB0_16:
	cvt.u32.u64 	%r335, %rd2;
	mul.lo.s64 	%rd54, %rd76, %rd76;
	cvt.u32.u64 	%r343, %rd54;
	{ .reg .b32 tmp; mov.b64 {tmp, %r344}, %rd54; }
	mul.hi.u64 	%rd55, %rd76, %rd76;
	cvt.u32.u64 	%r345, %rd55;
	{ .reg .b32 tmp; mov.b64 {tmp, %r346}, %rd55; }
	and.b32  	%r347, %r5, 31;
	shl.b32 	%r507, %r343, %r347;
	shf.l.wrap.b32 	%r506, %r343, %r344, %r5;
	shf.l.wrap.b32 	%r505, %r344, %r345, %r5;
	shf.l.wrap.b32 	%r504, %r345, %r346, %r5;
	mov.b32 	%r502, 0;
	shf.l.wrap.b32 	%r503, %r346, %r502, %r5;
	mov.b32 	%r348, %f3;
	shl.b32 	%r349, %r348, 9;
	add.s32 	%r304, %r349, -512;
	mul.hi.u32 	%r350, %r304, %r335;
	cvt.u64.u32 	%rd56, %r350;
	mul.wide.u32 	%rd57, %r304, %r7;
	add.s64 	%rd58, %rd2, %rd56;
	add.s64 	%rd59, %rd58, %rd57;
	neg.s32 	%r351, %r7;
	cvt.u64.u32 	%rd60, %r351;
	shl.b64 	%rd61, %rd60, 32;
	sub.s64 	%rd62, %rd61, %rd59;
	cvt.u32.u64 	%r320, %rd62;
	{ .reg .b32 tmp; mov.b64 {tmp, %r323}, %rd62; }
	setp.gt.s64 	%p25, %rd62, -1;
	selp.b32 	%r329, %r304, 0, %p25;
	shr.u64 	%rd63, %rd62, 63;
	cvt.u32.u64 	%r352, %rd63;
	xor.b32  	%r332, %r352, 1;
	mov.b32 	%r306, -2147483648;
	// begin inline asm
	mad.hi.cc.u32 %r303,%r304,%r320,%r306;
	// end inline asm
	// begin inline asm
	addc.u32 %r307,%r502,%r502;
	// end inline asm
	// begin inline asm
	mad.lo.cc.u32 %r310,%r304,%r323,%r303;
	// end inline asm
	// begin inline asm
	madc.hi.u32 %r314,%r304,%r323,%r307;
	// end inline asm
	// begin inline asm
	add.cc.u32 %r318,%r310,%r320;
	// end inline asm
	// begin inline asm
	addc.cc.u32 %r321,%r314,%r323;
	// end inline asm
	// begin inline asm
	addc.u32 %r324,%r502,%r502;
	// end inline asm
	// begin inline asm
	add.cc.u32 %r327,%r321,%r329;
	// end inline asm
	// begin inline asm
	addc.u32 %r330,%r324,%r332;
	// end inline asm
	setp.eq.s32 	%p26, %r330, 2;
	selp.b32 	%r353, -1, %r327, %p26;
	mul.hi.u32 	%r354, %r353, %r335;
	cvt.u64.u32 	%rd64, %r354;
	mul.wide.u32 	%rd65, %r353, %r7;
	add.s64 	%rd66, %rd65, %rd64;
	cvt.u32.u64 	%r334, %rd66;
	{ .reg .b32 tmp; mov.b64 {tmp, %r337}, %rd66; }
	// begin inline asm
	add.cc.u32 %r333,%r334,%r335;
	// end inline asm
	// begin inline asm
	addc.cc.u32 %r336,%r337,%r7;
	// end inline asm
	// begin inline asm
	addc.u32 %r339,%r502,%r502;
	// end inline asm
	setp.eq.s32 	%p27, %r339, 0;
	min.u32 	%r355, %r353, -2;
	add.s32 	%r356, %r355, 1;
	selp.b32 	%r58, %r356, %r353, %p27;
$L__BB0_17:
	.pragma "nounroll";
	// begin inline asm
	sub.cc.u32 %r357,%r505,%r335;
	// end inline asm
	// begin inline asm
	subc.cc.u32 %r360,%r504,%r7;
	// end inline asm
	mov.b32 	%r365, -2;
	// begin inline asm
	subc.u32 %r363,%r503,%r365;
	// end inline asm
	// begin inline asm
	mad.hi.u32 %r366,%r503,%r58,%r363;
	// end inline asm
	setp.lt.u32 	%p29, %r366, %r503;
	selp.b32 	%r512, -1, %r366, %p29;
	mov.b32 	%r397, 0;
	// begin inline asm
	mad.lo.cc.u32 %r370,%r512,%r335,%r397;
	// end inline asm
	// begin inline asm
	madc.hi.u32 %r374,%r512,%r335,%r397;
	// end inline asm
	// begin inline asm
	mad.lo.cc.u32 %r378,%r512,%r7,%r374;
	// end inline asm
	// begin inline asm
	madc.hi.u32 %r382,%r512,%r7,%r397;
	// end inline asm
	// begin inline asm
	sub.cc.u32 %r513,%r505,%r370;
	// end inline asm
	// begin inline asm
	subc.cc.u32 %r514,%r504,%r378;
	// end inline asm
	// begin inline asm
	subc.cc.u32 %r515,%r503,%r382;
	// end inline asm
	// begin inline asm
	addc.u32 %r395,%r397,%r397;
	// end inline asm
	setp.ne.s32 	%p30, %r395, 0;
	mov.pred 	%p41, 0;
	@%p30 bra 	$L__BB0_19;
	// begin inline asm
	add.cc.u32 %r513,%r513,%r335;
	// end inline asm
	// begin inline asm
	addc.cc.u32 %r514,%r514,%r7;
	// end inline asm
	mov.b32 	%r409, 0;
	// begin inline asm
	addc.cc.u32 %r515,%r515,%r409;
	// end inline asm
	// begin inline asm
	addc.u32 %r407,%r409,%r409;
	// end inline asm
	add.s32 	%r512, %r512, -1;
	setp.eq.s32 	%p41, %r407, 0;
$L__BB0_19:
	not.pred 	%p31, %p41;
	@%p31 bra 	$L__BB0_21;
	// begin inline asm
	add.cc.u32 %r513,%r513,%r335;
	// end inline asm
	// begin inline asm
	addc.cc.u32 %r514,%r514,%r7;
	// end inline asm
	mov.b32 	%r418, 0;
	// begin inline asm
	addc.u32 %r515,%r515,%r418;
	// end inline asm
	add.s32 	%r512, %r512, -1;
$L__BB0_21:
	mov.b32 	%r452, 0;
	// begin inline asm
	mad.lo.cc.u32 %r419,%r512,%r452,%r452;
	// end inline asm
	// begin inline asm
	madc.hi.u32 %r423,%r512,%r452,%r452;
	// end inline asm
	// begin inline asm
	mad.lo.cc.u32 %r427,%r512,%r452,%r423;
	// end inline asm
	// begin inline asm
	madc.hi.u32 %r431,%r512,%r452,%r452;
	// end inline asm
	// begin inline asm
	sub.cc.u32 %r516,%r507,%r419;
	// end inline asm
	// begin inline asm
	subc.cc.u32 %r505,%r506,%r427;
	// end inline asm
	// begin inline asm
	subc.cc.u32 %r504,%r513,%r431;
	// end inline asm
	// begin inline asm
	subc.cc.u32 %r503,%r514,%r452;
	// end inline asm
	// begin inline asm
	subc.cc.u32 %r447,%r515,%r452;
	// end inline asm
	// begin inline asm
	subc.u32 %r450,%r452,%r452;
	// end inline asm
	setp.ne.s32 	%p32, %r450, -1;
	@%p32 bra 	$L__BB0_23;
	mov.b32 	%r458, 0;
	// begin inline asm
	add.cc.u32 %r516,%r516,%r458;
	// end inline asm
	// begin inline asm
	addc.cc.u32 %r505,%r505,%r458;
	// end inline asm
	// begin inline asm
	addc.cc.u32 %r504,%r504,%r335;
	// end inline asm
	// begin inline asm
	addc.u32 %r503,%r503,%r7;
	// end inline asm
$L__BB0_23:
	add.s32 	%r502, %r502, 32;
	setp.le.u32 	%p33, %r502, %r6;
	mov.b32 	%r507, 0;
	mov.u32 	%r506, %r516;
	@%p33 bra 	$L__BB0_17;
	setp.eq.s32 	%p34, %r6, 128;
	setp.eq.s16 	%p35, %rs6, 0;
	setp.eq.s16 	%p36, %rs7, 0;
	shf.r.wrap.b32 	%r466, %r516, %r505, %r5;
	shf.r.wrap.b32 	%r467, %r505, %r504, %r5;
	shf.r.wrap.b32 	%r468, %r504, %r503, %r5;
	mov.b32 	%r469, 0;
	shf.r.wrap.b32 	%r470, %r503, %r469, %r5;
	selp.b32 	%r471, %r466, %r467, %p36;
	selp.b32 	%r472, %r467, %r468, %p36;
	selp.b32 	%r473, %r468, %r470, %p36;
	selp.b32 	%r474, %r470, 0, %p36;
	selp.b32 	%r475, %r471, %r473, %p35;
	selp.b32 	%r476, %r472, %r474, %p35;
	selp.b32 	%r477, -1, %r476, %p34;
	selp.b32 	%r478, -1, %r475, %p34;
	cvt.u64.u32 	%rd67, %r477;
	shl.b64 	%rd68, %rd67, 32;
	cvt.u64.u32 	%rd69, %r478;
	or.b64  	%rd76, %rd68, %rd69;
	shr.u64 	%rd9, %rd75, 1;
	setp.gt.u64 	%p37, %rd75, 1;
	mov.u64 	%rd75, %rd9;
	@%p37 bra 	$L__BB0_6;
	setp.ne.s64 	%p38, %rd78, 1;
	@%p38 bra 	$L__BB0_4;
$L__BB0_26:
	ld.param.u64 	%rd74, [_Z10mega_sievePKyPKjS2_Pbii_param_3];
	cvta.to.global.u64 	%rd70, %rd74;
	mov.u32 	%r479, %ctaid.x;
	mov.u32 	%r480, %ntid.x;
	mov.u32 	%r481, %tid.x;
	mad.lo.s32 	%r482, %r479, %r480, %r481;
	cvt.s64.s32 	%rd71, %r482;
	add.s64 	%rd72, %rd70, %rd71;
	mov.b16 	%rs8, 1;
	st.global.u8 	[%rd72], %rs8;
$L__BB0_27:
	ret;

}


// ===== COMPILED SASS (sm_100) =====

	.target	sm_100

	.elftype	@"ET_EXEC"


//--------------------- .note.nv.tkinfo           --------------------------
	.section	.note.nv.tkinfo,"",@"SHT_NOTE"
	.sectionflags	@"SHF_NOTE_NV_TKINFO"
	.tkinfo
        /*0018*/ 	.word	0x00000002
        /*0030*/ 	.string	""
        /*0030*/ 	.string	"ptxas"
        /*0030*/ 	.string	"Cuda compilation tools, release 13.0, V13.0.88"
        /*0030*/ 	.string	"Build cuda_13.0.r13.0/compiler.36424714_0"
        /*0030*/ 	.string	"-arch sm_100 -m 64 "



//--------------------- .note.nv.cuinfo           --------------------------
	.section	.note.nv.cuinfo,"",@"SHT_NOTE"
	.sectionflags	@"SHF_NOTE_NV_CUINFO"
        /*0018*/ 	.short	0x0002
        /*001a*/ 	.short	0x0064
        /*001c*/ 	.short	0x0082
	.zero		2


//--------------------- .nv.info                  --------------------------
	.section	.nv.info,"",@"SHT_CUDA_INFO"
	.align	4


	//----- nvinfo : EIATTR_REGCOUNT
	.align		4
        /*0000*/ 	.byte	0x04, 0x2f
        /*0002*/ 	.short	(.L_2 - .L_1)
	.align		4
.L_1:
        /*0004*/ 	.word	index@(_Z10mega_sievePKyPKjS2_Pbii)
        /*0008*/ 	.word	0x0000001e


	//----- nvinfo : EIATTR_FRAME_SIZE
	.align		4
.L_2:
        /*000c*/ 	.byte	0x04, 0x11
        /*000e*/ 	.short	(.L_4 - .L_3)
	.align		4
.L_3:
        /*0010*/ 	.word	index@(_Z10mega_sievePKyPKjS2_Pbii)
        /*0014*/ 	.word	0x00000000


	//----- nvinfo : EIATTR_MIN_STACK_SIZE
	.align		4
.L_4:
        /*0018*/ 	.byte	0x04, 0x12
        /*001a*/ 	.short	(.L_6 - .L_5)
	.align		4
.L_5:
        /*001c*/ 	.word	index@(_Z10mega_sievePKyPKjS2_Pbii)
        /*0020*/ 	.word	0x00000000
.L_6:


//--------------------- .nv.compat                --------------------------
	.section	.nv.compat,"",@"SHT_CUDA_COMPAT_INFO"
	.align	4
        /*0000*/ 	.byte	0x02, 0x09, 0x00, 0x00, 0x02, 0x02, 0x01, 0x00, 0x02, 0x05, 0x05, 0x00, 0x03, 0x07, 0x01, 0x01
        /*0010*/ 	.byte	0x02, 0x03, 0x00, 0x00, 0x02, 0x06, 0x01, 0x00, 0x04, 0x0b, 0x08, 0x00, 0x01, 0x00, 0x00, 0x00
        /*0020*/ 	.byte	0x00, 0x00, 0x00, 0x00


//--------------------- .nv.info._Z10mega_sievePKyPKjS2_Pbii --------------------------
	.section	.nv.info._Z10mega_sievePKyPKjS2_Pbii,"",@"SHT_CUDA_INFO"
	.sectionflags	@""
	.align	4


	//----- nvinfo : EIATTR_CUDA_API_VERSION
	.align		4
        /*0000*/ 	.byte	0x04, 0x37
        /*0002*/ 	.short	(.L_8 - .L_7)
.L_7:
        /*0004*/ 	.word	0x00000082


	//----- nvinfo : EIATTR_KPARAM_INFO
	.align		4
.L_8:
        /*0008*/ 	.byte	0x04, 0x17
        /*000a*/ 	.short	(.L_10 - .L_9)
.L_9:
        /*000c*/ 	.word	0x00000000
        /*0010*/ 	.short	0x0005
        /*0012*/ 	.short	0x0024
        /*0014*/ 	.byte	0x00, 0xf0, 0x11, 0x00


	//----- nvinfo : EIATTR_KPARAM_INFO
	.align		4
.L_10:
        /*0018*/ 	.byte	0x04, 0x17
        /*001a*/ 	.short	(.L_12 - .L_11)
.L_11:
        /*001c*/ 	.word	0x00000000
        /*0020*/ 	.short	0x0004
        /*0022*/ 	.short	0x0020
        /*0024*/ 	.byte	0x00, 0xf0, 0x11, 0x00


	//----- nvinfo : EIATTR_KPARAM_INFO
	.align		4
.L_12:
        /*0028*/ 	.byte	0x04, 0x17
        /*002a*/ 	.short	(.L_14 - .L_13)
.L_13:
        /*002c*/ 	.word	0x00000000
        /*0030*/ 	.short	0x0003
        /*0032*/ 	.short	0x0018
        /*0034*/ 	.byte	0x00, 0xf5, 0x21, 0x00


	//----- nvinfo : EIATTR_KPARAM_INFO
	.align		4
.L_14:
        /*0038*/ 	.byte	0x04, 0x17
        /*003a*/ 	.short	(.L_16 - .L_15)
.L_15:
        /*003c*/ 	.word	0x00000000
        /*0040*/ 	.short	0x0002
        /*0042*/ 	.short	0x0010
        /*0044*/ 	.byte	0x00, 0xf5, 0x21, 0x00


	//----- nvinfo : EIATTR_KPARAM_INFO
	.align		4
.L_16:
        /*0048*/ 	.byte	0x04, 0x17
        /*004a*/ 	.short	(.L_18 - .L_17)
.L_17:
        /*004c*/ 	.word	0x00000000
        /*0050*/ 	.short	0x0001
        /*0052*/ 	.short	0x0008
        /*0054*/ 	.byte	0x00, 0xf5, 0x21, 0x00


	//----- nvinfo : EIATTR_KPARAM_INFO
	.align		4
.L_18:
        /*0058*/ 	.byte	0x04, 0x17
        /*005a*/ 	.short	(.L_20 - .L_19)
.L_19:
        /*005c*/ 	.word	0x00000000
        /*0060*/ 	.short	0x0000
        /*0062*/ 	.short	0x0000
        /*0064*/ 	.byte	0x00, 0xf5, 0x21, 0x00


	//----- nvinfo : EIATTR_SPARSE_MMA_MASK
	.align		4
.L_20:
        /*0068*/ 	.byte	0x03, 0x50
        /*006a*/ 	.short	0x0000


	//----- nvinfo : EIATTR_MAXREG_COUNT
	.align		4
        /*006c*/ 	.byte	0x03, 0x1b
        /*006e*/ 	.short	0x00ff


	//----- nvinfo : EIATTR_MERCURY_ISA_VERSION
	.align		4
        /*0070*/ 	.byte	0x03, 0x5f
        /*0072*/ 	.short	0x0101


	//----- nvinfo : EIATTR_VRC_CTA_INIT_COUNT
	.align		4
        /*0074*/ 	.byte	0x02, 0x4a
	.zero		1
	.zero		1


	//----- nvinfo : EIATTR_EXIT_INSTR_OFFSETS
	.align		4
        /*0078*/ 	.byte	0x04, 0x1c
        /*007a*/ 	.short	(.L_22 - .L_21)


	//   ....[0]....
.L_21:
        /*007c*/ 	.word	0x000000c0


	//   ....[1]....
        /*0080*/ 	.word	0x00000130


	//   ....[2]....
        /*0084*/ 	.word	0x00001260


	//   ....[3]....
        /*0088*/ 	.word	0x00001340


	//----- nvinfo : EIATTR_CRS_STACK_SIZE
	.align		4
.L_22:
        /*008c*/ 	.byte	0x04, 0x1e
        /*008e*/ 	.short	(.L_24 - .L_23)
.L_23:
        /*0090*/ 	.word	0x00000000


	//----- nvinfo : EIATTR_CBANK_PARAM_SIZE
	.align		4
.L_24:
        /*0094*/ 	.byte	0x03, 0x19
        /*0096*/ 	.short	0x0028


	//----- nvinfo : EIATTR_PARAM_CBANK
	.align		4
        /*0098*/ 	.byte	0x04, 0x0a
        /*009a*/ 	.short	(.L_26 - .L_25)
	.align		4
.L_25:
        /*009c*/ 	.word	index@(.nv.constant0._Z10mega_sievePKyPKjS2_Pbii)
        /*00a0*/ 	.short	0x0380
        /*00a2*/ 	.short	0x0028


	//----- nvinfo : EIATTR_SW_WAR
	.align		4
.L_26:
        /*00a4*/ 	.byte	0x04, 0x36
        /*00a6*/ 	.short	(.L_28 - .L_27)
.L_27:
        /*00a8*/ 	.word	0x00000008
.L_28:


//--------------------- .nv.callgraph             --------------------------
	.section	.nv.callgraph,"",@"SHT_CUDA_CALLGRAPH"
	.align	4
	.sectionentsize	8
	.align		4
        /*0000*/ 	.word	0x00000000
	.align		4
        /*0004*/ 	.word	0xffffffff
	.align		4
        /*0008*/ 	.word	0x00000000
	.align		4
        /*000c*/ 	.word	0xfffffffe
	.align		4
        /*0010*/ 	.word	0x00000000
	.align		4
        /*0014*/ 	.word	0xfffffffd
	.align		4
        /*0018*/ 	.word	0x00000000
	.align		4
        /*001c*/ 	.word	0xfffffffc


//--------------------- .nv.constant3             --------------------------
	.section	.nv.constant3,"a",@progbits
	.align	8
.nv.constant3:
	.type		d_CYCLE_DATA,@object
	.size		d_CYCLE_DATA,(.L_0 - d_CYCLE_DATA)
d_CYCLE_DATA:
        /*0000*/ 	.byte	0x06, 0x00, 0x00, 0x00, 0x00, 0x00, 0x00, 0x00, 0x08, 0x00, 0x00, 0x00, 0x00, 0x00, 0x00, 0x00
        /* <DEDUP_REMOVED lines=127> */
.L_0:


//--------------------- .text._Z10mega_sievePKyPKjS2_Pbii --------------------------
	.section	.text._Z10mega_sievePKyPKjS2_Pbii,"ax",@progbits
	.align	128
        .global         _Z10mega_sievePKyPKjS2_Pbii
        .type           _Z10mega_sievePKyPKjS2_Pbii,@function
        .size           _Z10mega_sievePKyPKjS2_Pbii,(.L_x_13 - _Z10mega_sievePKyPKjS2_Pbii)
        .other          _Z10mega_sievePKyPKjS2_Pbii,@"STO_CUDA_ENTRY STV_DEFAULT"
_Z10mega_sievePKyPKjS2_Pbii:
.text._Z10mega_sievePKyPKjS2_Pbii:
[----:B------:R-:W-:Y:S01]  /*0000*/  LDC R1, c[0x0][0x37c] ;  /* 0x0000df00ff017b82 */ /* 0x000fe20000000800 */
[----:B------:R-:W0:Y:S07]  /*0010*/  S2R R3, SR_TID.Y ;  /* 0x0000000000037919 */ /* 0x000e2e0000002200 */
[----:B------:R-:W1:Y:S01]  /*0020*/  LDC R9, c[0x0][0x360] ;  /* 0x0000d800ff097b82 */ /* 0x000e620000000800 */
[----:B------:R-:W2:Y:S01]  /*0030*/  LDCU.64 UR6, c[0x0][0x3a0] ;  /* 0x00007400ff0677ac */ /* 0x000ea20008000a00 */
[----:B------:R-:W1:Y:S06]  /*0040*/  S2R R2, SR_TID.X ;  /* 0x0000000000027919 */ /* 0x000e6c0000002100 */
[----:B------:R-:W0:Y:S08]  /*0050*/  S2UR UR5, SR_CTAID.Y ;  /* 0x00000000000579c3 */ /* 0x000e300000002600 */
[----:B------:R-:W0:Y:S08]  /*0060*/  LDC R0, c[0x0][0x364] ;  /* 0x0000d900ff007b82 */ /* 0x000e300000000800 */
[----:B------:R-:W1:Y:S01]  /*0070*/  S2UR UR4, SR_CTAID.X ;  /* 0x00000000000479c3 */ /* 0x000e620000002500 */
[----:B0-----:R-:W-:-:S05]  /*0080*/  IMAD R0, R0, UR5, R3 ;  /* 0x0000000500007c24 */ /* 0x001fca000f8e0203 */
[----:B--2---:R-:W-:Y:S01]  /*0090*/  ISETP.GE.AND P0, PT, R0, UR7, PT ;  /* 0x0000000700007c0c */ /* 0x004fe2000bf06270 */
[----:B-1----:R-:W-:-:S05]  /*00a0*/  IMAD R9, R9, UR4, R2 ;  /* 0x0000000409097c24 */ /* 0x002fca000f8e0202 */
[----:B------:R-:W-:-:S13]  /*00b0*/  ISETP.GE.OR P0, PT, R9, UR6, P0 ;  /* 0x0000000609007c0c */ /* 0x000fda0008706670 */
[----:B------:R-:W-:Y:S05]  /*00c0*/  @P0 EXIT ;  /* 0x000000000000094d */ /* 0x000fea0003800000 */
[----:B------:R-:W0:Y:S01]  /*00d0*/  LDCU.64 UR4, c[0x0][0x398] ;  /* 0x00007300ff0477ac */ /* 0x000e220008000a00 */
[----:B------:R-:W1:Y:S01]  /*00e0*/  LDCU.64 UR6, c[0x0][0x358] ;  /* 0x00006b00ff0677ac */ /* 0x000e620008000a00 */
[----:B0-----:R-:W-:-:S04]  /*00f0*/  IADD3 R2, P0, PT, R9, UR4, RZ ;  /* 0x0000000409027c10 */ /* 0x001fc8000ff1e0ff */
[----:B------:R-:W-:-:S05]  /*0100*/  LEA.HI.X.SX32 R3, R9, UR5, 0x1, P0 ;  /* 0x0000000509037c11 */ /* 0x000fca00080f0eff */
[----:B-1----:R-:W2:Y:S02]  /*0110*/  LDG.E.U8 R2, desc[UR6][R2.64] ;  /* 0x0000000602027981 */ /* 0x002ea4000c1e1100 */
[----:B--2---:R-:W-:-:S13]  /*0120*/  ISETP.NE.AND P0, PT, R2, RZ, PT ;  /* 0x000000ff0200720c */ /* 0x004fda0003f05270 */
[----:B------:R-:W-:Y:S05]  /*0130*/  @P0 EXIT ;  /* 0x000000000000094d */ /* 0x000fea0003800000 */
[----:B------:R-:W0:Y:S08]  /*0140*/  LDC.64 R14, c[0x0][0x380] ;  /* 0x0000e000ff0e7b82 */ /* 0x000e300000000a00 */
[----:B------:R-:W1:Y:S08]  /*0150*/  LDC.64 R6, c[0x0][0x390] ;  /* 0x0000e400ff067b82 */ /* 0x000e700000000a00 */
[----:B------:R-:W2:Y:S01]  /*0160*/  LDC.64 R4, c[0x0][0x388] ;  /* 0x0000e200ff047b82 */ /* 0x000ea20000000a00 */
[----:B0-----:R-:W-:-:S06]  /*0170*/  IMAD.WIDE R14, R9, 0x8, R14 ;  /* 0x00000008090e7825 */ /* 0x001fcc00078e020e */
[----:B------:R-:W3:Y:S01]  /*0180*/  LDG.E.64 R14, desc[UR6][R14.64] ;  /* 0x000000060e0e7981 */ /* 0x000ee2000c1e1b00 */
[----:B-1----:R-:W-:-:S06]  /*0190*/  IMAD.WIDE R6, R9, 0x4, R6 ;  /* 0x0000000409067825 */ /* 0x002fcc00078e0206 */
[----:B------:R-:W4:Y:S01]  /*01a0*/  LDG.E R7, desc[UR6][R6.64] ;  /* 0x0000000606077981 */ /* 0x000f22000c1e1900 */
[----:B--2---:R-:W-:-:S05]  /*01b0*/  IMAD.WIDE R4, R9, 0x4, R4 ;  /* 0x0000000409047825 */ /* 0x004fca00078e0204 */
[----:B------:R-:W4:Y:S01]  /*01c0*/  LDG.E R2, desc[UR6][R4.64] ;  /* 0x0000000604027981 */ /* 0x000f22000c1e1900 */
[----:B------:R-:W-:Y:S01]  /*01d0*/  BSSY.RECONVERGENT B2, `(.L_x_0) ;  /* 0x000010c000027945 */ /* 0x000fe20003800200 */
[----:B---3--:R-:W-:-:S04]  /*01e0*/  ISETP.NE.U32.AND P0, PT, R14, RZ, PT ;  /* 0x000000ff0e00720c */ /* 0x008fc80003f05070 */
[----:B------:R-:W-:Y:S01]  /*01f0*/  ISETP.NE.AND.EX P0, PT, R15, RZ, PT, P0 ;  /* 0x000000ff0f00720c */ /* 0x000fe20003f05300 */
[----:B----4-:R-:W-:-:S12]  /*0200*/  IMAD R2, R2, 0x4, R7 ;  /* 0x0000000402027824 */ /* 0x010fd800078e0207 */
[----:B------:R-:W-:Y:S05]  /*0210*/  @!P0 BRA `(.L_x_1) ;  /* 0x00000010001c8947 */ /* 0x000fea0003800000 */
[----:B------:R-:W-:Y:S01]  /*0220*/  BSSY.RECONVERGENT B1, `(.L_x_1) ;  /* 0x0000106000017945 */ /* 0x000fe20003800200 */
[----:B------:R-:W-:-:S07]  /*0230*/  IMAD.MOV.U32 R3, RZ, RZ, RZ ;  /* 0x000000ffff037224 */ /* 0x000fce00078e00ff */
.L_x_11:
[----:B------:R-:W-:Y:S01]  /*0240*/  IMAD R4, R2, 0x10, R3 ;  /* 0x0000001002047824 */ /* 0x000fe200078e0203 */
[----:B------:R-:W-:Y:S01]  /*0250*/  UMOV UR4, 0x1 ;  /* 0x0000000100047882 */ /* 0x000fe20000000000 */
[----:B------:R-:W-:Y:S01]  /*0260*/  UMOV UR5, 0x0 ;  /* 0x0000000000057882 */ /* 0x000fe20000000000 */
[----:B------:R-:W-:Y:S01]  /*0270*/  IMAD.MOV.U32 R9, RZ, RZ, 0x4b800000 ;  /* 0x4b800000ff097424 */ /* 0x000fe200078e00ff */
[----:B------:R-:W-:Y:S01]  /*0280*/  BSSY.RECONVERGENT B0, `(.L_x_2) ;  /* 0x00000f8000007945 */ /* 0x000fe20003800200 */
[----:B------:R-:W-:Y:S02]  /*0290*/  IMAD.SHL.U32 R8, R4, 0x8, RZ ;  /* 0x0000000804087824 */ /* 0x000fe400078e00ff */
[----:B------:R-:W-:Y:S02]  /*02a0*/  IMAD.MOV.U32 R22, RZ, RZ, 0x2 ;  /* 0x00000002ff167424 */ /* 0x000fe400078e00ff */
[----:B------:R-:W0:Y:S01]  /*02b0*/  LDC.64 R4, c[0x3][R8] ;  /* 0x00c0000008047b82 */ /* 0x000e220000000a00 */
[----:B------:R-:W-:-:S02]  /*02c0*/  IMAD.MOV.U32 R19, RZ, RZ, RZ ;  /* 0x000000ffff137224 */ /* 0x000fc400078e00ff */
[----:B------:R-:W-:Y:S02]  /*02d0*/  IMAD.MOV.U32 R10, RZ, RZ, R14 ;  /* 0x000000ffff0a7224 */ /* 0x000fe400078e000e */
[----:B------:R-:W-:Y:S02]  /*02e0*/  IMAD.MOV.U32 R11, RZ, RZ, R15 ;  /* 0x000000ffff0b7224 */ /* 0x000fe400078e000f */
[----:B0-----:R-:W-:-:S04]  /*02f0*/  IMAD.WIDE.U32 R4, R0, 0x78, R4 ;  /* 0x0000007800047825 */ /* 0x001fc800078e0004 */
[----:B------:R-:W-:Y:S02]  /*0300*/  IMAD R5, R5, R14, RZ ;  /* 0x0000000e05057224 */ /* 0x000fe400078e02ff */
[----:B------:R-:W-:Y:S01]  /*0310*/  IMAD.WIDE.U32 R6, R14, R4, UR4 ;  /* 0x000000040e067e25 */ /* 0x000fe2000f8e0004 */
[----:B------:R-:W-:-:S03]  /*0320*/  UMOV UR4, 0x4321 ;  /* 0x0000432100047882 */ /* 0x000fc60000000000 */
[----:B------:R-:W-:Y:S01]  /*0330*/  IMAD R5, R15, R4, R5 ;  /* 0x000000040f057224 */ /* 0x000fe200078e0205 */
[C---:B------:R-:W-:Y:S02]  /*0340*/  ISETP.GE.U32.AND P0, PT, R6.reuse, RZ, PT ;  /* 0x000000ff0600720c */ /* 0x040fe40003f06070 */
[----:B------:R-:W-:Y:S01]  /*0350*/  ISETP.GT.U32.AND P1, PT, R6, RZ, PT ;  /* 0x000000ff0600720c */ /* 0x000fe20003f24070 */
[----:B------:R-:W-:-:S05]  /*0360*/  IMAD.IADD R5, R7, 0x1, R5 ;  /* 0x0000000107057824 */ /* 0x000fca00078e0205 */
[C---:B------:R-:W-:Y:S02]  /*0370*/  ISETP.GE.U32.AND.EX P0, PT, R5.reuse, 0x1, PT, P0 ;  /* 0x000000010500780c */ /* 0x040fe40003f06100 */
[----:B------:R-:W-:Y:S02]  /*0380*/  ISETP.GT.U32.AND.EX P1, PT, R5, 0x1, PT, P1 ;  /* 0x000000010500780c */ /* 0x000fe40003f24110 */
[C---:B------:R-:W-:Y:S02]  /*0390*/  SEL R7, R6.reuse, R5, !P0 ;  /* 0x0000000506077207 */ /* 0x040fe40004000000 */
[----:B------:R-:W-:Y:S01]  /*03a0*/  SEL R13, R6, RZ, P1 ;  /* 0x000000ff060d7207 */ /* 0x000fe20000800000 */
[----:B------:R-:W-:Y:S01]  /*03b0*/  IMAD.U32 R6, RZ, RZ, UR4 ;  /* 0x00000004ff067e24 */ /* 0x000fe2000f8e00ff */
[----:B------:R-:W0:Y:S02]  /*03c0*/  FLO.U32 R4, R7 ;  /* 0x0000000700047300 */ /* 0x000e2400000e0000 */
[----:B0-----:R-:W-:-:S04]  /*03d0*/  IADD3 R4, PT, PT, -R4, 0x1f, RZ ;  /* 0x0000001f04047810 */ /* 0x001fc80007ffe1ff */
[CC--:B------:R-:W-:Y:S02]  /*03e0*/  SHF.L.W.U32.HI R5, R13.reuse, R4.reuse, R7 ;  /* 0x000000040d057219 */ /* 0x0c0fe40000010e07 */
[----:B------:R-:W-:Y:S02]  /*03f0*/  SHF.L.W.U32 R13, R13, R4, RZ ;  /* 0x000000040d0d7219 */ /* 0x000fe40000000eff */
[----:B------:R-:W-:-:S04]  /*0400*/  PRMT R6, R5, R6, 0x3f ;  /* 0x0000003f05067416 */ /* 0x000fc80000000006 */
[C---:B------:R-:W-:Y:S02]  /*0410*/  FSETP.GEU.AND P2, PT, |R6|.reuse, 1.175494350822287508e-38, PT ;  /* 0x008000000600780b */ /* 0x040fe40003f4e200 */
[----:B------:R-:W-:Y:S02]  /*0420*/  FSETP.GT.AND P1, PT, |R6|, 8.50705917302346158658e+37, PT ;  /* 0x7e8000000600780b */ /* 0x000fe40003f24200 */
[----:B------:R-:W-:-:S04]  /*0430*/  FSEL R7, R9, 1, !P2 ;  /* 0x3f80000009077808 */ /* 0x000fc80005000000 */
[----:B------:R-:W-:Y:S01]  /*0440*/  FSEL R9, R7, 0.25, !P1 ;  /* 0x3e80000007097808 */ /* 0x000fe20004800000 */
[C---:B------:R-:W-:Y:S02]  /*0450*/  VIADD R7, R4.reuse, 0x60 ;  /* 0x0000006004077836 */ /* 0x040fe40000000000 */
[----:B------:R-:W-:Y:S02]  /*0460*/  @P0 VIADD R7, R4, 0x40 ;  /* 0x0000004004070836 */ /* 0x000fe40000000000 */
[----:B------:R-:W-:Y:S01]  /*0470*/  FMUL R12, R6, R9 ;  /* 0x00000009060c7220 */ /* 0x000fe20000400000 */
[----:B------:R-:W-:Y:S02]  /*0480*/  IMAD.MOV.U32 R6, RZ, RZ, 0x1 ;  /* 0x00000001ff067424 */ /* 0x000fe400078e00ff */
[C---:B------:R-:W-:Y:S01]  /*0490*/  LOP3.LUT R18, R7.reuse, 0x20, RZ, 0xc0, !PT ;  /* 0x0000002007127812 */ /* 0x040fe200078ec0ff */
[----:B------:R0:W1:Y:S02]  /*04a0*/  MUFU.RCP R8, R12 ;  /* 0x0000000c00087308 */ /* 0x0000640000001000 */
[----:B0-----:R-:W-:Y:S01]  /*04b0*/  LOP3.LUT R12, R7, 0x40, RZ, 0xc0, !PT ;  /* 0x00000040070c7812 */ /* 0x001fe200078ec0ff */
[----:B-1----:R-:W-:Y:S01]  /*04c0*/  FMUL R8, R9, R8 ;  /* 0x0000000809087220 */ /* 0x002fe20000400000 */
[----:B------:R-:W-:-:S07]  /*04d0*/  IMAD.MOV.U32 R9, RZ, RZ, RZ ;  /* 0x000000ffff097224 */ /* 0x000fce00078e00ff */
.L_x_9:
[----:B------:R-:W-:Y:S01]  /*04e0*/  LOP3.LUT R16, R10, 0x1, RZ, 0xc0, !PT ;  /* 0x000000010a107812 */ /* 0x000fe200078ec0ff */
[----:B------:R-:W-:Y:S03]  /*04f0*/  BSSY.RECONVERGENT B3, `(.L_x_3) ;  /* 0x0000068000037945 */ /* 0x000fe60003800200 */
[----:B------:R-:W-:-:S04]  /*0500*/  ISETP.NE.U32.AND P0, PT, R16, 0x1, PT ;  /* 0x000000011000780c */ /* 0x000fc80003f05070 */
[----:B------:R-:W-:-:S13]  /*0510*/  ISETP.NE.U32.AND.EX P0, PT, RZ, RZ, PT, P0 ;  /* 0x000000ffff00720c */ /* 0x000fda0003f05100 */
[----:B------:R-:W-:Y:S05]  /*0520*/  @P0 BRA `(.L_x_4) ;  /* 0x0000000400900947 */ /* 0x000fea0003800000 */
[----:B------:R-:W-:Y:S01]  /*0530*/  LEA R23, R8, 0xfffffe00, 0x9 ;  /* 0xfffffe0008177811 */ /* 0x000fe200078e48ff */
[----:B------:R-:W-:Y:S01]  /*0540*/  IMAD.MOV.U32 R16, RZ, RZ, RZ ;  /* 0x000000ffff107224 */ /* 0x000fe200078e00ff */
[----:B------:R-:W-:Y:S01]  /*0550*/  BSSY.RECONVERGENT B4, `(.L_x_5) ;  /* 0x0000054000047945 */ /* 0x000fe20003800200 */
[----:B------:R-:W-:Y:S02]  /*0560*/  IMAD.MOV.U32 R17, RZ, RZ, R13 ;  /* 0x000000ffff117224 */ /* 0x000fe400078e000d */
[----:B------:R-:W-:Y:S02]  /*0570*/  IMAD.MOV.U32 R27, RZ, RZ, RZ ;  /* 0x000000ffff1b7224 */ /* 0x000fe400078e00ff */
[----:B------:R-:W-:-:S04]  /*0580*/  IMAD.HI.U32 R20, P0, R23, R13, R16 ;  /* 0x0000000d17147227 */ /* 0x000fc80007800010 */
[----:B------:R-:W-:Y:S02]  /*0590*/  IMAD.X R21, RZ, RZ, RZ, P0 ;  /* 0x000000ffff157224 */ /* 0x000fe400000e06ff */
[----:B------:R-:W-:Y:S02]  /*05a0*/  IMAD.MOV.U32 R16, RZ, RZ, 0x0 ;  /* 0x00000000ff107424 */ /* 0x000fe400078e00ff */
[----:B------:R-:W-:-:S04]  /*05b0*/  IMAD.WIDE.U32 R20, R5, R23, R20 ;  /* 0x0000001705147225 */ /* 0x000fc800078e0014 */
[----:B------:R-:W-:Y:S01]  /*05c0*/  IMAD.MOV.U32 R17, RZ, RZ, -0x80000000 ;  /* 0x80000000ff117424 */ /* 0x000fe200078e00ff */
[----:B------:R-:W-:-:S05]  /*05d0*/  IADD3 R25, P1, PT, RZ, -R20, RZ ;  /* 0x80000014ff197210 */ /* 0x000fca0007f3e0ff */
[----:B------:R-:W-:-:S04]  /*05e0*/  IMAD.HI.U32 R16, P0, R23, R25, R16 ;  /* 0x0000001917107227 */ /* 0x000fc80007800010 */
[----:B------:R-:W-:-:S04]  /*05f0*/  IMAD.MOV R17, RZ, RZ, -R5 ;  /* 0x000000ffff117224 */ /* 0x000fc800078e0a05 */
[----:B------:R-:W-:Y:S01]  /*0600*/  IMAD.X R21, R17, 0x1, ~R21, P1 ;  /* 0x0000000111157824 */ /* 0x000fe200008e0e15 */
[----:B------:R-:W-:Y:S02]  /*0610*/  SEL R17, RZ, 0x1, !P0 ;  /* 0x00000001ff117807 */ /* 0x000fe40004000000 */
[----:B------:R-:W-:Y:S01]  /*0620*/  ISETP.GT.U32.AND P0, PT, R25, -0x1, PT ;  /* 0xffffffff1900780c */ /* 0x000fe20003f04070 */
[----:B------:R-:W-:-:S03]  /*0630*/  IMAD.WIDE.U32 R16, R23, R21, R16 ;  /* 0x0000001517107225 */ /* 0x000fc600078e0010 */
[----:B------:R-:W-:Y:S02]  /*0640*/  ISETP.GT.AND.EX P0, PT, R21, -0x1, PT, P0 ;  /* 0xffffffff1500780c */ /* 0x000fe40003f04300 */
[----:B------:R-:W-:Y:S01]  /*0650*/  IADD3 RZ, P1, PT, R16, R25, RZ ;  /* 0x0000001910ff7210 */ /* 0x000fe20007f3e0ff */
[----:B------:R-:W-:Y:S01]  /*0660*/  IMAD.WIDE.U32 R24, R22, R6, RZ ;  /* 0x0000000616187225 */ /* 0x000fe200078e00ff */
[----:B------:R-:W-:Y:S02]  /*0670*/  SHF.R.U32.HI R16, RZ, 0x1f, R21 ;  /* 0x0000001fff107819 */ /* 0x000fe40000011615 */
[----:B------:R-:W-:Y:S02]  /*0680*/  SEL R23, R23, RZ, P0 ;  /* 0x000000ff17177207 */ /* 0x000fe40000000000 */
[----:B------:R-:W-:Y:S02]  /*0690*/  IADD3.X R20, P1, PT, R17, R21, RZ, P1, !PT ;  /* 0x0000001511147210 */ /* 0x000fe40000f3e4ff */
[----:B------:R-:W-:-:S02]  /*06a0*/  LOP3.LUT R16, R16, 0x1, RZ, 0x3c, !PT ;  /* 0x0000000110107812 */ /* 0x000fc400078e3cff */
[----:B------:R-:W-:Y:S02]  /*06b0*/  IADD3 R20, P0, PT, R23, R20, RZ ;  /* 0x0000001417147210 */ /* 0x000fe40007f1e0ff */
[----:B------:R-:W-:-:S05]  /*06c0*/  SEL R17, RZ, 0x1, !P1 ;  /* 0x00000001ff117807 */ /* 0x000fca0004800000 */
[----:B------:R-:W-:-:S05]  /*06d0*/  IMAD.X R16, R16, 0x1, R17, P0 ;  /* 0x0000000110107824 */ /* 0x000fca00000e0611 */
[----:B------:R-:W-:Y:S01]  /*06e0*/  ISETP.NE.AND P0, PT, R16, 0x2, PT ;  /* 0x000000021000780c */ /* 0x000fe20003f05270 */
[----:B------:R-:W-:-:S03]  /*06f0*/  IMAD.WIDE.U32 R16, R19, R6, RZ ;  /* 0x0000000613107225 */ /* 0x000fc600078e00ff */
[----:B------:R-:W-:Y:S01]  /*0700*/  SEL R20, R20, 0xffffffff, P0 ;  /* 0xffffffff14147807 */ /* 0x000fe20000000000 */
[----:B------:R-:W-:-:S04]  /*0710*/  IMAD.WIDE.U32 R16, P1, R22, R9, R16 ;  /* 0x0000000916107225 */ /* 0x000fc80007820010 */
[----:B------:R-:W-:-:S04]  /*0720*/  IMAD.HI.U32 R26, R20, R13, RZ ;  /* 0x0000000d141a7227 */ /* 0x000fc800078e00ff */
[----:B------:R-:W-:-:S03]  /*0730*/  IMAD.WIDE.U32 R26, R5, R20, R26 ;  /* 0x00000014051a7225 */ /* 0x000fc600078e001a */
[----:B------:R-:W-:Y:S01]  /*0740*/  IADD3 RZ, P0, PT, R13, R26, RZ ;  /* 0x0000001a0dff7210 */ /* 0x000fe20007f1e0ff */
[----:B------:R-:W-:-:S03]  /*0750*/  IMAD.MOV.U32 R26, RZ, RZ, R17 ;  /* 0x000000ffff1a7224 */ /* 0x000fc600078e0011 */
[----:B------:R-:W-:Y:S01]  /*0760*/  IADD3.X RZ, P0, PT, R5, R27, RZ, P0, !PT ;  /* 0x0000001b05ff7210 */ /* 0x000fe2000071e4ff */
[----:B------:R-:W-:Y:S01]  /*0770*/  IMAD.X R27, RZ, RZ, RZ, P1 ;  /* 0x000000ffff1b7224 */ /* 0x000fe200008e06ff */
[----:B------:R-:W-:-:S04]  /*0780*/  IADD3 R25, P1, PT, R25, R16, RZ ;  /* 0x0000001019197210 */ /* 0x000fc80007f3e0ff */
[CC--:B------:R-:W-:Y:S01]  /*0790*/  SHF.L.W.U32.HI R6, R24.reuse, R4.reuse, R25 ;  /* 0x0000000418067219 */ /* 0x0c0fe20000010e19 */
[----:B------:R-:W-:Y:S01]  /*07a0*/  IMAD.WIDE.U32.X R16, R19, R9, R26, P1 ;  /* 0x0000000913107225 */ /* 0x000fe200008e041a */
[-C--:B------:R-:W-:Y:S02]  /*07b0*/  SHF.L.W.U32 R9, R24, R4.reuse, RZ ;  /* 0x0000000418097219 */ /* 0x080fe40000000eff */
[----:B------:R-:W-:Y:S01]  /*07c0*/  VIMNMX.U32 R24, PT, PT, R20, -0x2, PT ;  /* 0xfffffffe14187848 */ /* 0x000fe20003fe0000 */
[----:B------:R-:W-:Y:S01]  /*07d0*/  IMAD.MOV.U32 R26, RZ, RZ, RZ ;  /* 0x000000ffff1a7224 */ /* 0x000fe200078e00ff */
[-C--:B------:R-:W-:Y:S02]  /*07e0*/  SHF.L.W.U32.HI R25, R25, R4.reuse, R16 ;  /* 0x0000000419197219 */ /* 0x080fe40000010e10 */
[-C--:B------:R-:W-:Y:S01]  /*07f0*/  SHF.L.W.U32.HI R21, R16, R4.reuse, R17 ;  /* 0x0000000410157219 */ /* 0x080fe20000010e11 */
[----:B------:R-:W-:Y:S01]  /*0800*/  @!P0 VIADD R20, R24, 0x1 ;  /* 0x0000000118148836 */ /* 0x000fe20000000000 */
[----:B------:R-:W-:-:S07]  /*0810*/  SHF.L.W.U32.HI R23, R17, R4, RZ ;  /* 0x0000000411177219 */ /* 0x000fce0000010eff */
.L_x_6:
[----:B------:R-:W-:Y:S01]  /*0820*/  IADD3 RZ, P0, PT, -R13, R25, RZ ;  /* 0x000000190dff7210 */ /* 0x000fe20007f1e1ff */
[----:B------:R-:W-:Y:S01]  /*0830*/  IMAD.MOV.U32 R16, RZ, RZ, RZ ;  /* 0x000000ffff107224 */ /* 0x000fe200078e00ff */
[----:B------:R-:W-:Y:S01]  /*0840*/  PLOP3.LUT P2, PT, PT, PT, PT, 0x8, 0x80 ;  /* 0x000000000080781c */ /* 0x000fe20003f4e170 */
[----:B------:R-:W-:Y:S01]  /*0850*/  UMOV UR4, URZ ;  /* 0x000000ff00047c82 */ /* 0x000fe20008000000 */
[----:B------:R-:W-:Y:S01]  /*0860*/  IADD3.X RZ, P0, PT, ~R5, R21, RZ, P0, !PT ;  /* 0x0000001505ff7210 */ /* 0x000fe2000071e5ff */
[----:B------:R-:W-:-:S03]  /*0870*/  VIADD R26, R26, 0x20 ;  /* 0x000000201a1a7836 */ /* 0x000fc60000000000 */
[----:B------:R-:W-:-:S03]  /*0880*/  IADD3.X R17, PT, PT, R23, 0x1, RZ, P0, !PT ;  /* 0x0000000117117810 */ /* 0x000fc600007fe4ff */
[----:B------:R-:W-:-:S05]  /*0890*/  IMAD.HI.U32 R16, R23, R20, R16 ;  /* 0x0000001417107227 */ /* 0x000fca00078e0010 */
[----:B------:R-:W-:-:S04]  /*08a0*/  ISETP.GE.U32.AND P0, PT, R16, R23, PT ;  /* 0x000000171000720c */ /* 0x000fc80003f06070 */
[----:B------:R-:W-:-:S05]  /*08b0*/  SEL R24, R16, 0xffffffff, P0 ;  /* 0xffffffff10187807 */ /* 0x000fca0000000000 */
[----:B------:R-:W-:-:S04]  /*08c0*/  IMAD.WIDE.U32 R16, R24, R13, RZ ;  /* 0x0000000d18107225 */ /* 0x000fc800078e00ff */
[----:B------:R-:W-:Y:S02]  /*08d0*/  IMAD.MOV.U32 R16, RZ, RZ, R17 ;  /* 0x000000ffff107224 */ /* 0x000fe400078e0011 */
[----:B------:R-:W-:Y:S02]  /*08e0*/  IMAD.MOV.U32 R17, RZ, RZ, RZ ;  /* 0x000000ffff117224 */ /* 0x000fe400078e00ff */
[----:B------:R-:W-:-:S04]  /*08f0*/  IMAD.WIDE.U32 R16, R5, R24, R16 ;  /* 0x0000001805107225 */ /* 0x000fc800078e0010 */
[----:B------:R-:W-:-:S05]  /*0900*/  IMAD R24, R13, R24, RZ ;  /* 0x000000180d187224 */ /* 0x000fca00078e02ff */
[----:B------:R-:W-:-:S04]  /*0910*/  IADD3 R24, P0, PT, -R24, R25, RZ ;  /* 0x0000001918187210 */ /* 0x000fc80007f1e1ff */
[----:B------:R-:W-:-:S04]  /*0920*/  IADD3.X R16, P0, PT, R21, ~R16, RZ, P0, !PT ;  /* 0x8000001015107210 */ /* 0x000fc8000071e4ff */
[----:B------:R-:W-:-:S13]  /*0930*/  IADD3.X R17, P0, PT, R23, ~R17, RZ, P0, !PT ;  /* 0x8000001117117210 */ /* 0x000fda000071e4ff */
[----:B------:R-:W-:-:S04]  /*0940*/  @!P0 IADD3 R24, P1, PT, R13, R24, RZ ;  /* 0x000000180d188210 */ /* 0x000fc80007f3e0ff */
[----:B------:R-:W-:-:S04]  /*0950*/  @!P0 IADD3.X R16, P1, PT, R5, R16, RZ, P1, !PT ;  /* 0x0000001005108210 */ /* 0x000fc80000f3e4ff */
[----:B------:R-:W-:-:S04]  /*0960*/  @!P0 IADD3.X R17, P1, PT, RZ, R17, RZ, P1, !PT ;  /* 0x00000011ff118210 */ /* 0x000fc80000f3e4ff */
[----:B------:R-:W-:Y:S02]  /*0970*/  @!P0 PLOP3.LUT P2, PT, P1, PT, PT, 0x8, 0x80 ;  /* 0x000000000080881c */ /* 0x000fe40000f4e170 */
[----:B------:R-:W-:-:S04]  /*0980*/  IADD3 RZ, P0, PT, R9, -UR4, RZ ;  /* 0x8000000409ff7c10 */ /* 0x000fc8000ff1e0ff */
[----:B------:R-:W-:-:S07]  /*0990*/  IADD3.X R25, P0, PT, R6, -0x1, RZ, P0, !PT ;  /* 0xffffffff06197810 */ /* 0x000fce000071e4ff */
[----:B------:R-:W-:-:S04]  /*09a0*/  @P2 IADD3 R24, P1, PT, R13, R24, RZ ;  /* 0x000000180d182210 */ /* 0x000fc80007f3e0ff */
[----:B------:R-:W-:Y:S02]  /*09b0*/  @P2 IADD3.X R16, P1, PT, R5, R16, RZ, P1, !PT ;  /* 0x0000001005102210 */ /* 0x000fe40000f3e4ff */
[----:B------:R-:W-:-:S03]  /*09c0*/  IADD3.X R21, P0, PT, R24, -0x1, RZ, P0, !PT ;  /* 0xffffffff18157810 */ /* 0x000fc6000071e4ff */
[----:B------:R-:W-:Y:S01]  /*09d0*/  @P2 IMAD.X R17, RZ, RZ, R17, P1 ;  /* 0x000000ffff112224 */ /* 0x000fe200008e0611 */
[----:B------:R-:W-:Y:S01]  /*09e0*/  IADD3.X R23, P0, PT, R16, -0x1, RZ, P0, !PT ;  /* 0xffffffff10177810 */ /* 0x000fe2000071e4ff */
[----:B------:R-:W-:Y:S01]  /*09f0*/  IMAD.MOV.U32 R16, RZ, RZ, R9 ;  /* 0x000000ffff107224 */ /* 0x000fe200078e0009 */
[----:B------:R-:W-:Y:S02]  /*0a00*/  ISETP.GT.U32.AND P2, PT, R26, R7, PT ;  /* 0x000000071a00720c */ /* 0x000fe40003f44070 */
[----:B------:R-:W-:Y:S01]  /*0a10*/  IADD3.X RZ, P0, PT, R17, -0x1, RZ, P0, !PT ;  /* 0xffffffff11ff7810 */ /* 0x000fe2000071e4ff */
[----:B------:R-:W-:-:S12]  /*0a20*/  IMAD.MOV.U32 R6, RZ, RZ, R16 ;  /* 0x000000ffff067224 */ /* 0x000fd800078e0010 */
[----:B------:R-:W-:Y:S01]  /*0a30*/  @!P0 IADD3 RZ, P1, PT, RZ, R9, RZ ;  /* 0x00000009ffff8210 */ /* 0x000fe20007f3e0ff */
[----:B------:R-:W-:-:S03]  /*0a40*/  IMAD.MOV.U32 R9, RZ, RZ, RZ ;  /* 0x000000ffff097224 */ /* 0x000fc600078e00ff */
[----:B------:R-:W-:-:S04]  /*0a50*/  @!P0 IADD3.X R25, P1, PT, RZ, R25, RZ, P1, !PT ;  /* 0x00000019ff198210 */ /* 0x000fc80000f3e4ff */
[----:B------:R-:W-:-:S05]  /*0a60*/  @!P0 IADD3.X R21, P1, PT, R13, R21, RZ, P1, !PT ;  /* 0x000000150d158210 */ /* 0x000fca0000f3e4ff */
[----:B------:R-:W-:Y:S01]  /*0a70*/  @!P0 IMAD.X R23, R5, 0x1, R23, P1 ;  /* 0x0000000105178824 */ /* 0x000fe200008e0617 */
[----:B------:R-:W-:Y:S07]  /*0a80*/  @!P2 BRA `(.L_x_6) ;  /* 0xfffffffc0064a947 */ /* 0x000fee000383ffff */
[----:B------:R-:W-:Y:S05]  /*0a90*/  BSYNC.RECONVERGENT B4 ;  /* 0x0000000000047941 */ /* 0x000fea0003800200 */
.L_x_5:
[----:B------:R-:W-:Y:S02]  /*0aa0*/  ISETP.NE.AND P1, PT, R12, RZ, PT ;  /* 0x000000ff0c00720c */ /* 0x000fe40003f25270 */
[-C--:B------:R-:W-:Y:S02]  /*0ab0*/  SHF.R.W.U32 R6, R25, R4.reuse, R21 ;  /* 0x0000000419067219 */ /* 0x080fe40000001e15 */
[----:B------:R-:W-:Y:S02]  /*0ac0*/  ISETP.NE.AND P2, PT, R18, RZ, PT ;  /* 0x000000ff1200720c */ /* 0x000fe40003f45270 */
[-C--:B------:R-:W-:Y:S02]  /*0ad0*/  SHF.R.W.U32 R21, R21, R4.reuse, R23 ;  /* 0x0000000415157219 */ /* 0x080fe40000001e17 */
[-C--:B------:R-:W-:Y:S02]  /*0ae0*/  SHF.R.W.U32 R25, R16, R4.reuse, R25 ;  /* 0x0000000410197219 */ /* 0x080fe40000001e19 */
[----:B------:R-:W-:-:S02]  /*0af0*/  SHF.R.W.U32 R16, R23, R4, RZ ;  /* 0x0000000417107219 */ /* 0x000fc40000001eff */
[----:B------:R-:W-:Y:S02]  /*0b00*/  SEL R9, R6, R21, !P2 ;  /* 0x0000001506097207 */ /* 0x000fe40005000000 */
[----:B------:R-:W-:Y:S02]  /*0b10*/  SEL R6, R25, R6, !P2 ;  /* 0x0000000619067207 */ /* 0x000fe40005000000 */
[----:B------:R-:W-:Y:S02]  /*0b20*/  ISETP.NE.AND P0, PT, R7, 0x80, PT ;  /* 0x000000800700780c */ /* 0x000fe40003f05270 */
[----:B------:R-:W-:Y:S02]  /*0b30*/  @P1 SEL R9, R16, RZ, !P2 ;  /* 0x000000ff10091207 */ /* 0x000fe40005000000 */
[----:B------:R-:W-:Y:S02]  /*0b40*/  @P1 SEL R6, R21, R16, !P2 ;  /* 0x0000001015061207 */ /* 0x000fe40005000000 */
[----:B------:R-:W-:-:S02]  /*0b50*/  SEL R9, R9, 0xffffffff, P0 ;  /* 0xffffffff09097807 */ /* 0x000fc40000000000 */
[----:B------:R-:W-:-:S07]  /*0b60*/  SEL R6, R6, 0xffffffff, P0 ;  /* 0xffffffff06067807 */ /* 0x000fce0000000000 */
.L_x_4:
[----:B------:R-:W-:Y:S05]  /*0b70*/  BSYNC.RECONVERGENT B3 ;  /* 0x0000000000037941 */ /* 0x000fea0003800200 */
.L_x_3:
[----:B------:R-:W-:Y:S01]  /*0b80*/  LEA R23, R8, 0xfffffe00, 0x9 ;  /* 0xfffffe0008177811 */ /* 0x000fe200078e48ff */
[----:B------:R-:W-:Y:S01]  /*0b90*/  IMAD.MOV.U32 R16, RZ, RZ, RZ ;  /* 0x000000ffff107224 */ /* 0x000fe200078e00ff */
[----:B------:R-:W-:Y:S01]  /*0ba0*/  BSSY.RECONVERGENT B3, `(.L_x_7) ;  /* 0x0000053000037945 */ /* 0x000fe20003800200 */
[----:B------:R-:W-:Y:S02]  /*0bb0*/  IMAD.MOV.U32 R17, RZ, RZ, R13 ;  /* 0x000000ffff117224 */ /* 0x000fe400078e000d */
        /* <DEDUP_REMOVED lines=20> */
[----:B------:R-:W-:Y:S01]  /*0d00*/  SEL R17, RZ, 0x1, !P1 ;  /* 0x00000001ff117807 */ /* 0x000fe20004800000 */
[----:B------:R-:W-:-:S04]  /*0d10*/  IMAD.WIDE.U32 R24, P1, R22, R19, R24 ;  /* 0x0000001316187225 */ /* 0x000fc80007820018 */
[----:B------:R-:W-:Y:S02]  /*0d20*/  IMAD.X R16, R16, 0x1, R17, P0 ;  /* 0x0000000110107824 */ /* 0x000fe400000e0611 */
[----:B------:R-:W-:Y:S02]  /*0d30*/  IMAD.MOV.U32 R17, RZ, RZ, RZ ;  /* 0x000000ffff117224 */ /* 0x000fe400078e00ff */
[----:B------:R-:W-:Y:S01]  /*0d40*/  IMAD.WIDE.U32 R22, R22, R22, RZ ;  /* 0x0000001616167225 */ /* 0x000fe200078e00ff */
[----:B------:R-:W-:-:S04]  /*0d50*/  ISETP.NE.AND P0, PT, R16, 0x2, PT ;  /* 0x000000021000780c */ /* 0x000fc80003f05270 */
[----:B------:R-:W-:Y:S02]  /*0d60*/  SEL R20, R20, 0xffffffff, P0 ;  /* 0xffffffff14147807 */ /* 0x000fe40000000000 */
[----:B------:R-:W-:-:S03]  /*0d70*/  SHF.L.W.U32 R21, R22, R4, RZ ;  /* 0x0000000416157219 */ /* 0x000fc60000000eff */
[----:B------:R-:W-:-:S04]  /*0d80*/  IMAD.HI.U32 R16, R20, R13, RZ ;  /* 0x0000000d14107227 */ /* 0x000fc800078e00ff */
[----:B------:R-:W-:-:S03]  /*0d90*/  IMAD.WIDE.U32 R16, R5, R20, R16 ;  /* 0x0000001405107225 */ /* 0x000fc600078e0010 */
[----:B------:R-:W-:Y:S01]  /*0da0*/  IADD3 RZ, P0, PT, R13, R16, RZ ;  /* 0x000000100dff7210 */ /* 0x000fe20007f1e0ff */
[----:B------:R-:W-:-:S03]  /*0db0*/  IMAD.MOV.U32 R16, RZ, RZ, R25 ;  /* 0x000000ffff107224 */ /* 0x000fc600078e0019 */
[----:B------:R-:W-:Y:S01]  /*0dc0*/  IADD3.X RZ, P0, PT, R5, R17, RZ, P0, !PT ;  /* 0x0000001105ff7210 */ /* 0x000fe2000071e4ff */
[----:B------:R-:W-:Y:S01]  /*0dd0*/  IMAD.X R17, RZ, RZ, RZ, P1 ;  /* 0x000000ffff117224 */ /* 0x000fe200008e06ff */
[----:B------:R-:W-:Y:S01]  /*0de0*/  IADD3 R23, P1, PT, R23, R24, RZ ;  /* 0x0000001817177210 */ /* 0x000fe20007f3e0ff */
[----:B------:R-:W-:-:S04]  /*0df0*/  IMAD.MOV.U32 R24, RZ, RZ, RZ ;  /* 0x000000ffff187224 */ /* 0x000fc800078e00ff */
[----:B------:R-:W-:Y:S01]  /*0e00*/  IMAD.WIDE.U32.X R16, R19, R19, R16, P1 ;  /* 0x0000001313107225 */ /* 0x000fe200008e0410 */
[-C--:B------:R-:W-:Y:S02]  /*0e10*/  SHF.L.W.U32.HI R19, R22, R4.reuse, R23 ;  /* 0x0000000416137219 */ /* 0x080fe40000010e17 */
[----:B------:R-:W-:Y:S02]  /*0e20*/  VIMNMX.U32 R22, PT, PT, R20, -0x2, PT ;  /* 0xfffffffe14167848 */ /* 0x000fe40003fe0000 */
[-C--:B------:R-:W-:Y:S02]  /*0e30*/  SHF.L.W.U32.HI R26, R23, R4.reuse, R16 ;  /* 0x00000004171a7219 */ /* 0x080fe40000010e10 */
[-C--:B------:R-:W-:Y:S01]  /*0e40*/  SHF.L.W.U32.HI R23, R16, R4.reuse, R17 ;  /* 0x0000000410177219 */ /* 0x080fe20000010e11 */
[----:B------:R-:W-:Y:S01]  /*0e50*/  @!P0 VIADD R20, R22, 0x1 ;  /* 0x0000000116148836 */ /* 0x000fe20000000000 */
[----:B------:R-:W-:-:S07]  /*0e60*/  SHF.L.W.U32.HI R25, R17, R4, RZ ;  /* 0x0000000411197219 */ /* 0x000fce0000010eff */
.L_x_8:
        /* <DEDUP_REMOVED lines=13> */
[-C--:B------:R-:W-:Y:S02]  /*0f40*/  IMAD R27, R13, R22.reuse, RZ ;  /* 0x000000160d1b7224 */ /* 0x080fe400078e02ff */
[----:B------:R-:W-:-:S03]  /*0f50*/  IMAD.WIDE.U32 R16, R5, R22, R16 ;  /* 0x0000001605107225 */ /* 0x000fc600078e0010 */
        /* <DEDUP_REMOVED lines=8> */
[----:B------:R-:W-:Y:S01]  /*0fe0*/  IADD3.X R26, P0, PT, R19, -0x1, RZ, P0, !PT ;  /* 0xffffffff131a7810 */ /* 0x000fe2000071e4ff */
[----:B------:R-:W-:-:S06]  /*0ff0*/  IMAD.MOV.U32 R19, RZ, RZ, R21 ;  /* 0x000000ffff137224 */ /* 0x000fcc00078e0015 */
[----:B------:R-:W-:-:S04]  /*1000*/  @P2 IADD3 R22, P1, PT, R13, R22, RZ ;  /* 0x000000160d162210 */ /* 0x000fc80007f3e0ff */
[----:B------:R-:W-:Y:S02]  /*1010*/  @P2 IADD3.X R16, P1, PT, R5, R16, RZ, P1, !PT ;  /* 0x0000001005102210 */ /* 0x000fe40000f3e4ff */
[----:B------:R-:W-:-:S03]  /*1020*/  IADD3.X R23, P0, PT, R22, -0x1, RZ, P0, !PT ;  /* 0xffffffff16177810 */ /* 0x000fc6000071e4ff */
[----:B------:R-:W-:Y:S01]  /*1030*/  @P2 IMAD.X R17, RZ, RZ, R17, P1 ;  /* 0x000000ffff112224 */ /* 0x000fe200008e0611 */
[----:B------:R-:W-:Y:S02]  /*1040*/  IADD3.X R25, P0, PT, R16, -0x1, RZ, P0, !PT ;  /* 0xffffffff10197810 */ /* 0x000fe4000071e4ff */
[----:B------:R-:W-:Y:S02]  /*1050*/  ISETP.GT.U32.AND P2, PT, R24, R7, PT ;  /* 0x000000071800720c */ /* 0x000fe40003f44070 */
[----:B------:R-:W-:-:S13]  /*1060*/  IADD3.X RZ, P0, PT, R17, -0x1, RZ, P0, !PT ;  /* 0xffffffff11ff7810 */ /* 0x000fda000071e4ff */
[----:B------:R-:W-:Y:S01]  /*1070*/  @!P0 IADD3 RZ, P1, PT, RZ, R21, RZ ;  /* 0x00000015ffff8210 */ /* 0x000fe20007f3e0ff */
[----:B------:R-:W-:-:S03]  /*1080*/  IMAD.MOV.U32 R21, RZ, RZ, RZ ;  /* 0x000000ffff157224 */ /* 0x000fc600078e00ff */
[----:B------:R-:W-:-:S04]  /*1090*/  @!P0 IADD3.X R26, P1, PT, RZ, R26, RZ, P1, !PT ;  /* 0x0000001aff1a8210 */ /* 0x000fc80000f3e4ff */
[----:B------:R-:W-:-:S05]  /*10a0*/  @!P0 IADD3.X R23, P1, PT, R13, R23, RZ, P1, !PT ;  /* 0x000000170d178210 */ /* 0x000fca0000f3e4ff */
[----:B------:R-:W-:Y:S01]  /*10b0*/  @!P0 IMAD.X R25, R5, 0x1, R25, P1 ;  /* 0x0000000105198824 */ /* 0x000fe200008e0619 */
[----:B------:R-:W-:Y:S07]  /*10c0*/  @!P2 BRA `(.L_x_8) ;  /* 0xfffffffc0068a947 */ /* 0x000fee000383ffff */
[----:B------:R-:W-:Y:S05]  /*10d0*/  BSYNC.RECONVERGENT B3 ;  /* 0x0000000000037941 */ /* 0x000fea0003800200 */
.L_x_7:
[----:B------:R-:W-:Y:S02]  /*10e0*/  ISETP.GT.U32.AND P0, PT, R10, 0x1, PT ;  /* 0x000000010a00780c */ /* 0x000fe40003f04070 */
[----:B------:R-:W-:Y:S02]  /*10f0*/  ISETP.NE.AND P1, PT, R12, RZ, PT ;  /* 0x000000ff0c00720c */ /* 0x000fe40003f25270 */
[----:B------:R-:W-:Y:S02]  /*1100*/  ISETP.GT.U32.AND.EX P0, PT, R11, RZ, PT, P0 ;  /* 0x000000ff0b00720c */ /* 0x000fe40003f04100 */
[----:B------:R-:W-:Y:S02]  /*1110*/  ISETP.NE.AND P3, PT, R18, RZ, PT ;  /* 0x000000ff1200720c */ /* 0x000fe40003f65270 */
[-C--:B------:R-:W-:Y:S02]  /*1120*/  SHF.R.W.U32 R16, R19, R4.reuse, R26 ;  /* 0x0000000413107219 */ /* 0x080fe40000001e1a */
[----:B------:R-:W-:-:S02]  /*1130*/  SHF.R.W.U32 R17, R26, R4, R23 ;  /* 0x000000041a117219 */ /* 0x000fc40000001e17 */
[-C--:B------:R-:W-:Y:S02]  /*1140*/  SHF.R.W.U32 R20, R23, R4.reuse, R25 ;  /* 0x0000000417147219 */ /* 0x080fe40000001e19 */
[----:B------:R-:W-:Y:S02]  /*1150*/  SHF.R.W.U32 R25, R25, R4, RZ ;  /* 0x0000000419197219 */ /* 0x000fe40000001eff */
[----:B------:R-:W-:Y:S02]  /*1160*/  SEL R16, R16, R17, !P3 ;  /* 0x0000001110107207 */ /* 0x000fe40005800000 */
[----:B------:R-:W-:Y:S02]  /*1170*/  SEL R17, R17, R20, !P3 ;  /* 0x0000001411117207 */ /* 0x000fe40005800000 */
[----:B------:R-:W-:Y:S02]  /*1180*/  ISETP.NE.AND P2, PT, R7, 0x80, PT ;  /* 0x000000800700780c */ /* 0x000fe40003f45270 */
[----:B------:R-:W-:-:S02]  /*1190*/  @P1 SEL R17, R25, RZ, !P3 ;  /* 0x000000ff19111207 */ /* 0x000fc40005800000 */
[----:B------:R-:W-:Y:S02]  /*11a0*/  @P1 SEL R16, R20, R25, !P3 ;  /* 0x0000001914101207 */ /* 0x000fe40005800000 */
[--C-:B------:R-:W-:Y:S02]  /*11b0*/  SHF.R.U64 R10, R10, 0x1, R11.reuse ;  /* 0x000000010a0a7819 */ /* 0x100fe4000000120b */
[----:B------:R-:W-:Y:S02]  /*11c0*/  SHF.R.U32.HI R11, RZ, 0x1, R11 ;  /* 0x00000001ff0b7819 */ /* 0x000fe4000001160b */
[----:B------:R-:W-:Y:S02]  /*11d0*/  SEL R19, R17, 0xffffffff, P2 ;  /* 0xffffffff11137807 */ /* 0x000fe40001000000 */
[----:B------:R-:W-:Y:S01]  /*11e0*/  SEL R22, R16, 0xffffffff, P2 ;  /* 0xffffffff10167807 */ /* 0x000fe20001000000 */
[----:B------:R-:W-:Y:S06]  /*11f0*/  @P0 BRA `(.L_x_9) ;  /* 0xfffffff000b80947 */ /* 0x000fec000383ffff */
[----:B------:R-:W-:Y:S05]  /*1200*/  BSYNC.RECONVERGENT B0 ;  /* 0x0000000000007941 */ /* 0x000fea0003800200 */
.L_x_2:
[----:B------:R-:W-:-:S04]  /*1210*/  ISETP.NE.U32.AND P0, PT, R6, 0x1, PT ;  /* 0x000000010600780c */ /* 0x000fc80003f05070 */
[----:B------:R-:W-:-:S13]  /*1220*/  ISETP.NE.AND.EX P0, PT, R9, RZ, PT, P0 ;  /* 0x000000ff0900720c */ /* 0x000fda0003f05300 */
[----:B------:R-:W-:Y:S05]  /*1230*/  @!P0 BRA `(.L_x_10) ;  /* 0x0000000000108947 */ /* 0x000fea0003800000 */
[----:B------:R-:W-:-:S05]  /*1240*/  VIADD R3, R3, 0x1 ;  /* 0x0000000103037836 */ /* 0x000fca0000000000 */
[----:B------:R-:W-:-:S13]  /*1250*/  ISETP.NE.AND P0, PT, R3, 0x10, PT ;  /* 0x000000100300780c */ /* 0x000fda0003f05270 */
[----:B------:R-:W-:Y:S05]  /*1260*/  @!P0 EXIT ;  /* 0x000000000000894d */ /* 0x000fea0003800000 */
[----:B------:R-:W-:Y:S05]  /*1270*/  BRA `(.L_x_11) ;  /* 0xffffffec00f07947 */ /* 0x000fea000383ffff */
.L_x_10:
[----:B------:R-:W-:Y:S05]  /*1280*/  BSYNC.RECONVERGENT B1 ;  /* 0x0000000000017941 */ /* 0x000fea0003800200 */
.L_x_1:
[----:B------:R-:W-:Y:S05]  /*1290*/  BSYNC.RECONVERGENT B2 ;  /* 0x0000000000027941 */ /* 0x000fea0003800200 */
.L_x_0:
[----:B------:R-:W0:Y:S01]  /*12a0*/  S2R R3, SR_TID.X ;  /* 0x0000000000037919 */ /* 0x000e220000002100 */
[----:B------:R-:W0:Y:S01]  /*12b0*/  S2UR UR4, SR_CTAID.X ;  /* 0x00000000000479c3 */ /* 0x000e220000002500 */
[----:B------:R-:W1:Y:S01]  /*12c0*/  LDCU.64 UR8, c[0x0][0x398] ;  /* 0x00007300ff0877ac */ /* 0x000e620008000a00 */
[----:B------:R-:W-:-:S06]  /*12d0*/  IMAD.MOV.U32 R4, RZ, RZ, 0x1 ;  /* 0x00000001ff047424 */ /* 0x000fcc00078e00ff */
[----:B------:R-:W0:Y:S02]  /*12e0*/  LDC R0, c[0x0][0x360] ;  /* 0x0000d800ff007b82 */ /* 0x000e240000000800 */
[----:B0-----:R-:W-:-:S05]  /*12f0*/  IMAD R0, R0, UR4, R3 ;  /* 0x0000000400007c24 */ /* 0x001fca000f8e0203 */
[----:B-1----:R-:W-:-:S04]  /*1300*/  IADD3 R2, P0, PT, R0, UR8, RZ ;  /* 0x0000000800027c10 */ /* 0x002fc8000ff1e0ff */
[----:B------:R-:W-:Y:S02]  /*1310*/  LEA.HI.X.SX32 R3, R0, UR9, 0x1, P0 ;  /* 0x0000000900037c11 */ /* 0x000fe400080f0eff */
[----:B------:R-:W-:-:S05]  /*1320*/  PRMT R0, R4, 0x7610, R0 ;  /* 0x0000761004007816 */ /* 0x000fca0000000000 */
[----:B------:R-:W-:Y:S01]  /*1330*/  STG.E.U8 desc[UR6][R2.64], R0 ;  /* 0x0000000002007986 */ /* 0x000fe2000c101106 */
[----:B------:R-:W-:Y:S05]  /*1340*/  EXIT ;  /* 0x000000000000794d */ /* 0x000fea0003800000 */
.L_x_12:
[----:B------:R-:W-:-:S00]  /*1350*/  BRA `(.L_x_12) ;  /* 0xfffffffc00fc7947 */ /* 0x000fc0000383ffff */
[----:B------:R-:W-:-:S00]  /*1360*/  NOP ;  /* 0x0000000000007918 */ /* 0x000fc00000000000 */
        /* <DEDUP_REMOVED lines=9> */
.L_x_13:


//--------------------- .nv.shared.reserved.0     --------------------------
	.section	.nv.shared.reserved.0,"aw",@nobits
	.weak		__nv_reservedSMEM_offset_0_alias
	.size		__nv_reservedSMEM_offset_0_alias, 0, 64
	.other		__nv_reservedSMEM_offset_0_alias,@"STO_CUDA_RESERVED_SHARED STV_DEFAULT"
__nv_reservedSMEM_offset_0_alias:
	.zero		0
	.zero		64


//--------------------- .nv.constant0._Z10mega_sievePKyPKjS2_Pbii --------------------------
	.section	.nv.constant0._Z10mega_sievePKyPKjS2_Pbii,"a",@progbits
	.sectionflags	@""
	.align	4
.nv.constant0._Z10mega_sievePKyPKjS2_Pbii:
	.zero		936


//--------------------- SYMBOLS --------------------------

	.type		.nv.reservedSmem.offset0,@object
	.size		.nv.reservedSmem.offset0,0x4
